//
// Generated by NVIDIA NVVM Compiler
//
// Compiler Build ID: CL-36424714
// Cuda compilation tools, release 13.0, V13.0.88
// Based on NVVM 20.0.0
//

.version 9.0
.target sm_100
.address_size 64

	// .globl	_Z3addiPfS_
.func  (.param .b64 func_retval0) __internal_accurate_pow
(
	.param .b64 __internal_accurate_pow_param_0,
	.param .b64 __internal_accurate_pow_param_1
)
;

.visible .entry _Z3addiPfS_(
	.param .u32 _Z3addiPfS__param_0,
	.param .u64 .ptr .align 1 _Z3addiPfS__param_1,
	.param .u64 .ptr .align 1 _Z3addiPfS__param_2
)
{
	.reg .pred 	%p<22>;
	.reg .b32 	%r<67>;
	.reg .b32 	%f<10>;
	.reg .b64 	%rd<8>;
	.reg .b64 	%fd<21>;

	ld.param.u32 	%r27, [_Z3addiPfS__param_0];
	ld.param.u64 	%rd4, [_Z3addiPfS__param_2];
	mov.u32 	%r28, %ctaid.x;
	mov.u32 	%r1, %ntid.x;
	mov.u32 	%r29, %tid.x;
	mad.lo.s32 	%r58, %r28, %r1, %r29;
	setp.ge.s32 	%p2, %r58, %r27;
	@%p2 bra 	$L__BB0_22;
	mov.u32 	%r30, %nctaid.x;
	mul.lo.s32 	%r3, %r1, %r30;
	cvta.to.global.u64 	%rd1, %rd4;
$L__BB0_2:
	mul.wide.s32 	%rd5, %r58, 4;
	add.s64 	%rd2, %rd1, %rd5;
	ld.global.f32 	%f1, [%rd2];
	cvt.f64.f32 	%fd1, %f1;
	{
	.reg .b32 %temp; 
	mov.b64 	{%temp, %r5}, %fd1;
	}
	abs.f64 	%fd2, %fd1;
	mov.f32 	%f8, 0f00000000;
	mov.b32 	%r59, 0;
$L__BB0_3:
	setp.eq.s32 	%p3, %r59, 0;
	@%p3 bra 	$L__BB0_23;
	and.b32  	%r7, %r59, 3;
	setp.lt.u32 	%p4, %r59, 4;
	mov.b32 	%r66, 1;
	mov.u32 	%r64, %r59;
	@%p4 bra 	$L__BB0_8;
	add.s32 	%r61, %r59, -1;
	and.b32  	%r35, %r59, -4;
	neg.s32 	%r60, %r35;
	mov.b32 	%r66, 1;
$L__BB0_6:
	mad.lo.s32 	%r36, %r66, %r61, %r66;
	add.s32 	%r37, %r61, -2;
	mul.lo.s32 	%r38, %r61, %r36;
	add.s32 	%r39, %r61, -1;
	mul.lo.s32 	%r40, %r39, %r38;
	mul.lo.s32 	%r66, %r37, %r40;
	add.s32 	%r61, %r61, -4;
	add.s32 	%r60, %r60, 4;
	setp.ne.s32 	%p5, %r60, 0;
	@%p5 bra 	$L__BB0_6;
	add.s32 	%r64, %r61, 1;
$L__BB0_8:
	setp.eq.s32 	%p6, %r7, 0;
	@%p6 bra 	$L__BB0_12;
	mul.lo.s32 	%r66, %r64, %r66;
	setp.eq.s32 	%p7, %r7, 1;
	@%p7 bra 	$L__BB0_12;
	add.s32 	%r41, %r64, -1;
	mul.lo.s32 	%r66, %r41, %r66;
	setp.eq.s32 	%p8, %r7, 2;
	@%p8 bra 	$L__BB0_12;
	add.s32 	%r42, %r64, -2;
	mul.lo.s32 	%r66, %r42, %r66;
$L__BB0_12:
	setp.neu.f32 	%p9, %f1, 0f00000000;
	setp.lt.s32 	%p10, %r5, 0;
	cvt.rn.f64.u32 	%fd3, %r59;
	{
	.reg .b32 %temp; 
	mov.b64 	{%temp, %r24}, %fd3;
	}
	shr.u32 	%r43, %r24, 20;
	and.b32  	%r44, %r43, 2047;
	add.s32 	%r45, %r44, -1012;
	mov.b64 	%rd6, %fd3;
	shl.b64 	%rd7, %rd6, %r45;
	setp.eq.s64 	%p11, %rd7, -9223372036854775808;
	{ // callseq 0, 0
	.param .b64 param0;
	st.param.f64 	[param0], %fd2;
	.param .b64 param1;
	st.param.f64 	[param1], %fd3;
	.param .b64 retval0;
	call.uni (retval0), 
	__internal_accurate_pow, 
	(
	param0, 
	param1
	);
	ld.param.f64 	%fd10, [retval0];
	} // callseq 0
	and.pred  	%p1, %p10, %p11;
	neg.f64 	%fd12, %fd10;
	selp.f64 	%fd20, %fd12, %fd10, %p1;
	@%p9 bra 	$L__BB0_14;
	setp.eq.s64 	%p12, %rd7, -9223372036854775808;
	selp.b32 	%r46, %r5, 0, %p12;
	setp.lt.s32 	%p13, %r24, 0;
	or.b32  	%r47, %r46, 2146435072;
	selp.b32 	%r48, %r47, %r46, %p13;
	mov.b32 	%r49, 0;
	mov.b64 	%fd20, {%r49, %r48};
$L__BB0_14:
	add.f64 	%fd13, %fd1, %fd3;
	{
	.reg .b32 %temp; 
	mov.b64 	{%temp, %r50}, %fd13;
	}
	and.b32  	%r51, %r50, 2146435072;
	setp.ne.s32 	%p14, %r51, 2146435072;
	@%p14 bra 	$L__BB0_19;
	setp.num.f32 	%p15, %f1, %f1;
	@%p15 bra 	$L__BB0_17;
	add.rn.f64 	%fd20, %fd1, %fd3;
	bra.uni 	$L__BB0_19;
$L__BB0_17:
	setp.neu.f64 	%p16, %fd2, 0d7FF0000000000000;
	@%p16 bra 	$L__BB0_19;
	setp.lt.s32 	%p17, %r24, 0;
	selp.b32 	%r52, 0, 2146435072, %p17;
	and.b32  	%r53, %r24, 2147483647;
	setp.ne.s32 	%p18, %r53, 1071644672;
	or.b32  	%r54, %r52, -2147483648;
	selp.b32 	%r55, %r54, %r52, %p18;
	selp.b32 	%r56, %r55, %r52, %p1;
	mov.b32 	%r57, 0;
	mov.b64 	%fd20, {%r57, %r56};
$L__BB0_19:
	setp.eq.f32 	%p19, %f1, 0f3F800000;
	selp.f64 	%fd14, 0d3FF0000000000000, %fd20, %p19;
	cvt.rn.f32.u32 	%f7, %r66;
	cvt.f64.f32 	%fd15, %f7;
	div.rn.f64 	%fd16, %fd14, %fd15;
	cvt.f64.f32 	%fd17, %f8;
	add.f64 	%fd18, %fd16, %fd17;
	cvt.rn.f32.f64 	%f8, %fd18;
$L__BB0_20:
	add.s32 	%r59, %r59, 1;
	setp.ne.s32 	%p20, %r59, 20;
	@%p20 bra 	$L__BB0_3;
	st.global.f32 	[%rd2], %f8;
	add.s32 	%r58, %r58, %r3;
	setp.lt.s32 	%p21, %r58, %r27;
	@%p21 bra 	$L__BB0_2;
$L__BB0_22:
	ret;
$L__BB0_23:
	add.f32 	%f8, %f8, 0f3F800000;
	bra.uni 	$L__BB0_20;

}
.func  (.param .b64 func_retval0) __internal_accurate_pow(
	.param .b64 __internal_accurate_pow_param_0,
	.param .b64 __internal_accurate_pow_param_1
)
{
	.reg .pred 	%p<8>;
	.reg .b32 	%r<49>;
	.reg .b32 	%f<3>;
	.reg .b64 	%fd<109>;

	ld.param.f64 	%fd10, [__internal_accurate_pow_param_0];
	ld.param.f64 	%fd11, [__internal_accurate_pow_param_1];
	{
	.reg .b32 %temp; 
	mov.b64 	{%temp, %r46}, %fd10;
	}
	{
	.reg .b32 %temp; 
	mov.b64 	{%r45, %temp}, %fd10;
	}
	shr.u32 	%r47, %r46, 20;
	setp.gt.u32 	%p1, %r46, 1048575;
	@%p1 bra 	$L__BB1_2;
	mul.f64 	%fd12, %fd10, 0d4350000000000000;
	{
	.reg .b32 %temp; 
	mov.b64 	{%temp, %r46}, %fd12;
	}
	{
	.reg .b32 %temp; 
	mov.b64 	{%r45, %temp}, %fd12;
	}
	shr.u32 	%r16, %r46, 20;
	add.s32 	%r47, %r16, -54;
$L__BB1_2:
	add.s32 	%r48, %r47, -1023;
	and.b32  	%r17, %r46, -2146435073;
	or.b32  	%r18, %r17, 1072693248;
	mov.b64 	%fd107, {%r45, %r18};
	setp.lt.u32 	%p2, %r18, 1073127583;
	@%p2 bra 	$L__BB1_4;
	{
	.reg .b32 %temp; 
	mov.b64 	{%r19, %temp}, %fd107;
	}
	{
	.reg .b32 %temp; 
	mov.b64 	{%temp, %r20}, %fd107;
	}
	add.s32 	%r21, %r20, -1048576;
	mov.b64 	%fd107, {%r19, %r21};
	add.s32 	%r48, %r47, -1022;
$L__BB1_4:
	add.f64 	%fd13, %fd107, 0dBFF0000000000000;
	add.f64 	%fd14, %fd107, 0d3FF0000000000000;
	rcp.approx.ftz.f64 	%fd15, %fd14;
	neg.f64 	%fd16, %fd14;
	fma.rn.f64 	%fd17, %fd16, %fd15, 0d3FF0000000000000;
	fma.rn.f64 	%fd18, %fd17, %fd17, %fd17;
	fma.rn.f64 	%fd19, %fd18, %fd15, %fd15;
	mul.f64 	%fd20, %fd13, %fd19;
	fma.rn.f64 	%fd21, %fd13, %fd19, %fd20;
	mul.f64 	%fd22, %fd21, %fd21;
	fma.rn.f64 	%fd23, %fd22, 0d3EB0F5FF7D2CAFE2, 0d3ED0F5D241AD3B5A;
	fma.rn.f64 	%fd24, %fd23, %fd22, 0d3EF3B20A75488A3F;
	fma.rn.f64 	%fd25, %fd24, %fd22, 0d3F1745CDE4FAECD5;
	fma.rn.f64 	%fd26, %fd25, %fd22, 0d3F3C71C7258A578B;
	fma.rn.f64 	%fd27, %fd26, %fd22, 0d3F6249249242B910;
	fma.rn.f64 	%fd28, %fd27, %fd22, 0d3F89999999999DFB;
	sub.f64 	%fd29, %fd13, %fd21;
	add.f64 	%fd30, %fd29, %fd29;
	neg.f64 	%fd31, %fd21;
	fma.rn.f64 	%fd32, %fd31, %fd13, %fd30;
	mul.f64 	%fd33, %fd19, %fd32;
	fma.rn.f64 	%fd34, %fd22, %fd28, 0d3FB5555555555555;
	mov.f64 	%fd35, 0d3FB5555555555555;
	sub.f64 	%fd36, %fd35, %fd34;
	fma.rn.f64 	%fd37, %fd22, %fd28, %fd36;
	add.f64 	%fd38, %fd37, 0dBC46A4CB00B9E7B0;
	add.f64 	%fd39, %fd34, %fd38;
	sub.f64 	%fd40, %fd34, %fd39;
	add.f64 	%fd41, %fd38, %fd40;
	mul.rn.f64 	%fd42, %fd21, %fd21;
	neg.f64 	%fd43, %fd42;
	fma.rn.f64 	%fd44, %fd21, %fd21, %fd43;
	{
	.reg .b32 %temp; 
	mov.b64 	{%r22, %temp}, %fd33;
	}
	{
	.reg .b32 %temp; 
	mov.b64 	{%temp, %r23}, %fd33;
	}
	add.s32 	%r24, %r23, 1048576;
	mov.b64 	%fd45, {%r22, %r24};
	fma.rn.f64 	%fd46, %fd21, %fd45, %fd44;
	mul.rn.f64 	%fd47, %fd42, %fd21;
	neg.f64 	%fd48, %fd47;
	fma.rn.f64 	%fd49, %fd42, %fd21, %fd48;
	fma.rn.f64 	%fd50, %fd42, %fd33, %fd49;
	fma.rn.f64 	%fd51, %fd46, %fd21, %fd50;
	mul.rn.f64 	%fd52, %fd39, %fd47;
	neg.f64 	%fd53, %fd52;
	fma.rn.f64 	%fd54, %fd39, %fd47, %fd53;
	fma.rn.f64 	%fd55, %fd39, %fd51, %fd54;
	fma.rn.f64 	%fd56, %fd41, %fd47, %fd55;
	add.f64 	%fd57, %fd52, %fd56;
	sub.f64 	%fd58, %fd52, %fd57;
	add.f64 	%fd59, %fd56, %fd58;
	add.f64 	%fd60, %fd21, %fd57;
	sub.f64 	%fd61, %fd21, %fd60;
	add.f64 	%fd62, %fd57, %fd61;
	add.f64 	%fd63, %fd59, %fd62;
	add.f64 	%fd64, %fd33, %fd63;
	add.f64 	%fd65, %fd60, %fd64;
	sub.f64 	%fd66, %fd60, %fd65;
	add.f64 	%fd67, %fd64, %fd66;
	xor.b32  	%r25, %r48, -2147483648;
	mov.b32 	%r26, 1127219200;
	mov.b64 	%fd68, {%r25, %r26};
	mov.b32 	%r27, -2147483648;
	mov.b64 	%fd69, {%r27, %r26};
	sub.f64 	%fd70, %fd68, %fd69;
	fma.rn.f64 	%fd71, %fd70, 0d3FE62E42FEFA39EF, %fd65;
	fma.rn.f64 	%fd72, %fd70, 0dBFE62E42FEFA39EF, %fd71;
	sub.f64 	%fd73, %fd72, %fd65;
	sub.f64 	%fd74, %fd67, %fd73;
	fma.rn.f64 	%fd75, %fd70, 0d3C7ABC9E3B39803F, %fd74;
	add.f64 	%fd76, %fd71, %fd75;
	sub.f64 	%fd77, %fd71, %fd76;
	add.f64 	%fd78, %fd75, %fd77;
	{
	.reg .b32 %temp; 
	mov.b64 	{%temp, %r28}, %fd11;
	}
	{
	.reg .b32 %temp; 
	mov.b64 	{%r29, %temp}, %fd11;
	}
	shl.b32 	%r30, %r28, 1;
	setp.gt.u32 	%p3, %r30, -33554433;
	and.b32  	%r31, %r28, -15728641;
	selp.b32 	%r32, %r31, %r28, %p3;
	mov.b64 	%fd79, {%r29, %r32};
	mul.rn.f64 	%fd80, %fd76, %fd79;
	neg.f64 	%fd81, %fd80;
	fma.rn.f64 	%fd82, %fd76, %fd79, %fd81;
	fma.rn.f64 	%fd83, %fd78, %fd79, %fd82;
	add.f64 	%fd4, %fd80, %fd83;
	sub.f64 	%fd84, %fd80, %fd4;
	add.f64 	%fd5, %fd83, %fd84;
	fma.rn.f64 	%fd85, %fd4, 0d3FF71547652B82FE, 0d4338000000000000;
	{
	.reg .b32 %temp; 
	mov.b64 	{%r13, %temp}, %fd85;
	}
	mov.f64 	%fd86, 0dC338000000000000;
	add.rn.f64 	%fd87, %fd85, %fd86;
	fma.rn.f64 	%fd88, %fd87, 0dBFE62E42FEFA39EF, %fd4;
	fma.rn.f64 	%fd89, %fd87, 0dBC7ABC9E3B39803F, %fd88;
	fma.rn.f64 	%fd90, %fd89, 0d3E5ADE1569CE2BDF, 0d3E928AF3FCA213EA;
	fma.rn.f64 	%fd91, %fd90, %fd89, 0d3EC71DEE62401315;
	fma.rn.f64 	%fd92, %fd91, %fd89, 0d3EFA01997C89EB71;
	fma.rn.f64 	%fd93, %fd92, %fd89, 0d3F2A01A014761F65;
	fma.rn.f64 	%fd94, %fd93, %fd89, 0d3F56C16C1852B7AF;
	fma.rn.f64 	%fd95, %fd94, %fd89, 0d3F81111111122322;
	fma.rn.f64 	%fd96, %fd95, %fd89, 0d3FA55555555502A1;
	fma.rn.f64 	%fd97, %fd96, %fd89, 0d3FC5555555555511;
	fma.rn.f64 	%fd98, %fd97, %fd89, 0d3FE000000000000B;
	fma.rn.f64 	%fd99, %fd98, %fd89, 0d3FF0000000000000;
	fma.rn.f64 	%fd100, %fd99, %fd89, 0d3FF0000000000000;
	{
	.reg .b32 %temp; 
	mov.b64 	{%r14, %temp}, %fd100;
	}
	{
	.reg .b32 %temp; 
	mov.b64 	{%temp, %r15}, %fd100;
	}
	shl.b32 	%r33, %r13, 20;
	add.s32 	%r34, %r33, %r15;
	mov.b64 	%fd108, {%r14, %r34};
	{
	.reg .b32 %temp; 
	mov.b64 	{%temp, %r35}, %fd4;
	}
	mov.b32 	%f2, %r35;
	abs.f32 	%f1, %f2;
	setp.lt.f32 	%p4, %f1, 0f4086232B;
	@%p4 bra 	$L__BB1_7;
	setp.lt.f64 	%p5, %fd4, 0d0000000000000000;
	add.f64 	%fd101, %fd4, 0d7FF0000000000000;
	selp.f64 	%fd108, 0d0000000000000000, %fd101, %p5;
	setp.geu.f32 	%p6, %f1, 0f40874800;
	@%p6 bra 	$L__BB1_7;
	shr.u32 	%r36, %r13, 31;
	add.s32 	%r37, %r13, %r36;
	shr.s32 	%r38, %r37, 1;
	shl.b32 	%r39, %r38, 20;
	add.s32 	%r40, %r15, %r39;
	mov.b64 	%fd102, {%r14, %r40};
	sub.s32 	%r41, %r13, %r38;
	shl.b32 	%r42, %r41, 20;
	add.s32 	%r43, %r42, 1072693248;
	mov.b32 	%r44, 0;
	mov.b64 	%fd103, {%r44, %r43};
	mul.f64 	%fd108, %fd103, %fd102;
$L__BB1_7:
	abs.f64 	%fd104, %fd108;
	setp.eq.f64 	%p7, %fd104, 0d7FF0000000000000;
	fma.rn.f64 	%fd105, %fd108, %fd5, %fd108;
	selp.f64 	%fd106, %fd108, %fd105, %p7;
	st.param.f64 	[func_retval0], %fd106;
	ret;

}


// ===== COMPILED SASS (sm_100) =====

	.target	sm_100

	.elftype	@"ET_EXEC"


//--------------------- .note.nv.tkinfo           --------------------------
	.section	.note.nv.tkinfo,"",@"SHT_NOTE"
	.sectionflags	@"SHF_NOTE_NV_TKINFO"
	.tkinfo
        /*0018*/ 	.word	0x00000002
        /*0030*/ 	.string	""
        /*0030*/ 	.string	"ptxas"
        /*0030*/ 	.string	"Cuda compilation tools, release 13.0, V13.0.88"
        /*0030*/ 	.string	"Build cuda_13.0.r13.0/compiler.36424714_0"
        /*0030*/ 	.string	"-arch sm_100 -m 64 "



//--------------------- .note.nv.cuinfo           --------------------------
	.section	.note.nv.cuinfo,"",@"SHT_NOTE"
	.sectionflags	@"SHF_NOTE_NV_CUINFO"
        /*0018*/ 	.short	0x0002
        /*001a*/ 	.short	0x0064
        /*001c*/ 	.short	0x0082
	.zero		2


//--------------------- .nv.info                  --------------------------
	.section	.nv.info,"",@"SHT_CUDA_INFO"
	.align	4


	//----- nvinfo : EIATTR_REGCOUNT
	.align		4
        /*0000*/ 	.byte	0x04, 0x2f
        /*0002*/ 	.short	(.L_1 - .L_0)
	.align		4
.L_0:
        /*0004*/ 	.word	index@(_Z3addiPfS_)
        /*0008*/ 	.word	0x00000026


	//----- nvinfo : EIATTR_FRAME_SIZE
	.align		4
.L_1:
        /*000c*/ 	.byte	0x04, 0x11
        /*000e*/ 	.short	(.L_3 - .L_2)
	.align		4
.L_2:
        /*0010*/ 	.word	index@($_Z3addiPfS_$__internal_accurate_pow)
        /*0014*/ 	.word	0x00000000


	//----- nvinfo : EIATTR_FRAME_SIZE
	.align		4
.L_3:
        /*0018*/ 	.byte	0x04, 0x11
        /*001a*/ 	.short	(.L_5 - .L_4)
	.align		4
.L_4:
        /*001c*/ 	.word	index@($__internal_0_$__cuda_sm20_div_rn_f64_full)
        /*0020*/ 	.word	0x00000000


	//----- nvinfo : EIATTR_FRAME_SIZE
	.align		4
.L_5:
        /*0024*/ 	.byte	0x04, 0x11
        /*0026*/ 	.short	(.L_7 - .L_6)
	.align		4
.L_6:
        /*0028*/ 	.word	index@(_Z3addiPfS_)
        /*002c*/ 	.word	0x00000000


	//----- nvinfo : EIATTR_MIN_STACK_SIZE
	.align		4
.L_7:
        /*0030*/ 	.byte	0x04, 0x12
        /*0032*/ 	.short	(.L_9 - .L_8)
	.align		4
.L_8:
        /*0034*/ 	.word	index@(_Z3addiPfS_)
        /*0038*/ 	.word	0x00000000
.L_9:


//--------------------- .nv.compat                --------------------------
	.section	.nv.compat,"",@"SHT_CUDA_COMPAT_INFO"
	.align	4
        /*0000*/ 	.byte	0x02, 0x09, 0x00, 0x00, 0x02, 0x02, 0x01, 0x00, 0x02, 0x05, 0x05, 0x00, 0x03, 0x07, 0x01, 0x01
        /*0010*/ 	.byte	0x02, 0x03, 0x00, 0x00, 0x02, 0x06, 0x01, 0x00, 0x04, 0x0b, 0x08, 0x00, 0x01, 0x00, 0x00, 0x00
        /*0020*/ 	.byte	0x00, 0x00, 0x00, 0x00


//--------------------- .nv.info._Z3addiPfS_      --------------------------
	.section	.nv.info._Z3addiPfS_,"",@"SHT_CUDA_INFO"
	.sectionflags	@""
	.align	4


	//----- nvinfo : EIATTR_CUDA_API_VERSION
	.align		4
        /*0000*/ 	.byte	0x04, 0x37
        /*0002*/ 	.short	(.L_11 - .L_10)
.L_10:
        /*0004*/ 	.word	0x00000082


	//----- nvinfo : EIATTR_KPARAM_INFO
	.align		4
.L_11:
        /*0008*/ 	.byte	0x04, 0x17
        /*000a*/ 	.short	(.L_13 - .L_12)
.L_12:
        /*000c*/ 	.word	0x00000000
        /*0010*/ 	.short	0x0002
        /*0012*/ 	.short	0x0010
        /*0014*/ 	.byte	0x00, 0xf5, 0x21, 0x00


	//----- nvinfo : EIATTR_KPARAM_INFO
	.align		4
.L_13:
        /*0018*/ 	.byte	0x04, 0x17
        /*001a*/ 	.short	(.L_15 - .L_14)
.L_14:
        /*001c*/ 	.word	0x00000000
        /*0020*/ 	.short	0x0001
        /*0022*/ 	.short	0x0008
        /*0024*/ 	.byte	0x00, 0xf5, 0x21, 0x00


	//----- nvinfo : EIATTR_KPARAM_INFO
	.align		4
.L_15:
        /*0028*/ 	.byte	0x04, 0x17
        /*002a*/ 	.short	(.L_17 - .L_16)
.L_16:
        /*002c*/ 	.word	0x00000000
        /*0030*/ 	.short	0x0000
        /*0032*/ 	.short	0x0000
        /*0034*/ 	.byte	0x00, 0xf0, 0x11, 0x00


	//----- nvinfo : EIATTR_SPARSE_MMA_MASK
	.align		4
.L_17:
        /*0038*/ 	.byte	0x03, 0x50
        /*003a*/ 	.short	0x0000


	//----- nvinfo : EIATTR_MAXREG_COUNT
	.align		4
        /*003c*/ 	.byte	0x03, 0x1b
        /*003e*/ 	.short	0x00ff


	//----- nvinfo : EIATTR_MERCURY_ISA_VERSION
	.align		4
        /*0040*/ 	.byte	0x03, 0x5f
        /*0042*/ 	.short	0x0101


	//----- nvinfo : EIATTR_VRC_CTA_INIT_COUNT
	.align		4
        /*0044*/ 	.byte	0x02, 0x4a
	.zero		1
	.zero		1


	//----- nvinfo : EIATTR_EXIT_INSTR_OFFSETS
	.align		4
        /*0048*/ 	.byte	0x04, 0x1c
        /*004a*/ 	.short	(.L_19 - .L_18)


	//   ....[0]....
.L_18:
        /*004c*/ 	.word	0x00000070


	//   ....[1]....
        /*0050*/ 	.word	0x00000bf0


	//----- nvinfo : EIATTR_CRS_STACK_SIZE
	.align		4
.L_19:
        /*0054*/ 	.byte	0x04, 0x1e
        /*0056*/ 	.short	(.L_21 - .L_20)
.L_20:
        /*0058*/ 	.word	0x00000000


	//----- nvinfo : EIATTR_CBANK_PARAM_SIZE
	.align		4
.L_21:
        /*005c*/ 	.byte	0x03, 0x19
        /*005e*/ 	.short	0x0018


	//----- nvinfo : EIATTR_PARAM_CBANK
	.align		4
        /*0060*/ 	.byte	0x04, 0x0a
        /*0062*/ 	.short	(.L_23 - .L_22)
	.align		4
.L_22:
        /*0064*/ 	.word	index@(.nv.constant0._Z3addiPfS_)
        /*0068*/ 	.short	0x0380
        /*006a*/ 	.short	0x0018


	//----- nvinfo : EIATTR_SW_WAR
	.align		4
.L_23:
        /*006c*/ 	.byte	0x04, 0x36
        /*006e*/ 	.short	(.L_25 - .L_24)
.L_24:
        /*0070*/ 	.word	0x00000008
.L_25:


//--------------------- .nv.callgraph             --------------------------
	.section	.nv.callgraph,"",@"SHT_CUDA_CALLGRAPH"
	.align	4
	.sectionentsize	8
	.align		4
        /*0000*/ 	.word	0x00000000
	.align		4
        /*0004*/ 	.word	0xffffffff
	.align		4
        /*0008*/ 	.word	0x00000000
	.align		4
        /*000c*/ 	.word	0xfffffffe
	.align		4
        /*0010*/ 	.word	0x00000000
	.align		4
        /*0014*/ 	.word	0xfffffffd
	.align		4
        /*0018*/ 	.word	0x00000000
	.align		4
        /*001c*/ 	.word	0xfffffffc


//--------------------- .text._Z3addiPfS_         --------------------------
	.section	.text._Z3addiPfS_,"ax",@progbits
	.align	128
        .global         _Z3addiPfS_
        .type           _Z3addiPfS_,@function
        .size           _Z3addiPfS_,(.L_x_23 - _Z3addiPfS_)
        .other          _Z3addiPfS_,@"STO_CUDA_ENTRY STV_DEFAULT"
_Z3addiPfS_:
.text._Z3addiPfS_:
[----:B------:R-:W-:Y:S01]  /*0000*/  LDC R1, c[0x0][0x37c] ;  /* 0x0000df00ff017b82 */ /* 0x000fe20000000800 */
[----:B------:R-:W0:Y:S07]  /*0010*/  S2R R2, SR_TID.X ;  /* 0x0000000000027919 */ /* 0x000e2e0000002100 */
[----:B------:R-:W0:Y:S01]  /*0020*/  S2UR UR4, SR_CTAID.X ;  /* 0x00000000000479c3 */ /* 0x000e220000002500 */
[----:B------:R-:W1:Y:S07]  /*0030*/  LDCU UR5, c[0x0][0x380] ;  /* 0x00007000ff0577ac */ /* 0x000e6e0008000800 */
[----:B------:R-:W0:Y:S02]  /*0040*/  LDC R3, c[0x0][0x360] ;  /* 0x0000d800ff037b82 */ /* 0x000e240000000800 */
[----:B0-----:R-:W-:-:S05]  /*0050*/  IMAD R2, R3, UR4, R2 ;  /* 0x0000000403027c24 */ /* 0x001fca000f8e0202 */
[----:B-1----:R-:W-:-:S13]  /*0060*/  ISETP.GE.AND P0, PT, R2, UR5, PT ;  /* 0x0000000502007c0c */ /* 0x002fda000bf06270 */
[----:B------:R-:W-:Y:S05]  /*0070*/  @P0 EXIT ;  /* 0x000000000000094d */ /* 0x000fea0003800000 */
[----:B------:R-:W0:Y:S01]  /*0080*/  LDCU UR4, c[0x0][0x370] ;  /* 0x00006e00ff0477ac */ /* 0x000e220008000800 */
[----:B------:R-:W1:Y:S01]  /*0090*/  LDCU.64 UR6, c[0x0][0x358] ;  /* 0x00006b00ff0677ac */ /* 0x000e620008000a00 */
[----:B0-----:R-:W-:-:S07]  /*00a0*/  IMAD R3, R3, UR4, RZ ;  /* 0x0000000403037c24 */ /* 0x001fce000f8e02ff */
.L_x_14:
[----:B0--3--:R-:W0:Y:S01]  /*00b0*/  LDC.64 R8, c[0x0][0x390] ;  /* 0x0000e400ff087b82 */ /* 0x009e220000000a00 */
[----:B--2---:R-:W2:Y:S01]  /*00c0*/  LDCU UR4, c[0x0][0x380] ;  /* 0x00007000ff0477ac */ /* 0x004ea20008000800 */
[----:B0-----:R-:W-:-:S05]  /*00d0*/  IMAD.WIDE R8, R2, 0x4, R8 ;  /* 0x0000000402087825 */ /* 0x001fca00078e0208 */
[----:B-1----:R-:W3:Y:S01]  /*00e0*/  LDG.E R4, desc[UR6][R8.64] ;  /* 0x0000000608047981 */ /* 0x002ee2000c1e1900 */
[----:B------:R-:W-:Y:S02]  /*00f0*/  IMAD.IADD R2, R3, 0x1, R2 ;  /* 0x0000000103027824 */ /* 0x000fe400078e0202 */
[----:B------:R-:W-:Y:S02]  /*0100*/  IMAD.MOV.U32 R11, RZ, RZ, RZ ;  /* 0x000000ffff0b7224 */ /* 0x000fe400078e00ff */
[----:B------:R-:W-:Y:S01]  /*0110*/  IMAD.MOV.U32 R5, RZ, RZ, RZ ;  /* 0x000000ffff057224 */ /* 0x000fe200078e00ff */
[----:B--2---:R-:W-:Y:S01]  /*0120*/  ISETP.GE.AND P1, PT, R2, UR4, PT ;  /* 0x0000000402007c0c */ /* 0x004fe2000bf26270 */
[----:B---3--:R0:W1:-:S12]  /*0130*/  F2F.F64.F32 R6, R4 ;  /* 0x0000000400067310 */ /* 0x0080580000201800 */
.L_x_13:
[----:B------:R-:W-:Y:S01]  /*0140*/  ISETP.NE.AND P0, PT, R5, RZ, PT ;  /* 0x000000ff0500720c */ /* 0x000fe20003f05270 */
[----:B---3--:R-:W-:-:S12]  /*0150*/  IMAD.MOV.U32 R32, RZ, RZ, R11 ;  /* 0x000000ffff207224 */ /* 0x008fd800078e000b */
[----:B------:R-:W-:Y:S01]  /*0160*/  @!P0 FADD R11, R11, 1 ;  /* 0x3f8000000b0b8421 */ /* 0x000fe20000000000 */
[----:B--2---:R-:W-:Y:S06]  /*0170*/  @!P0 BRA `(.L_x_0) ;  /* 0x0000000800888947 */ /* 0x004fec0003800000 */
[C---:B------:R-:W-:Y:S01]  /*0180*/  ISETP.GE.U32.AND P0, PT, R5.reuse, 0x4, PT ;  /* 0x000000040500780c */ /* 0x040fe20003f06070 */
[----:B------:R-:W-:Y:S01]  /*0190*/  IMAD.MOV.U32 R33, RZ, RZ, 0x1 ;  /* 0x00000001ff217424 */ /* 0x000fe200078e00ff */
[----:B------:R-:W-:Y:S01]  /*01a0*/  LOP3.LUT R15, R5, 0x3, RZ, 0xc0, !PT ;  /* 0x00000003050f7812 */ /* 0x000fe200078ec0ff */
[----:B------:R-:W-:-:S10]  /*01b0*/  IMAD.MOV.U32 R0, RZ, RZ, R5 ;  /* 0x000000ffff007224 */ /* 0x000fd400078e0005 */
[----:B------:R-:W-:Y:S05]  /*01c0*/  @!P0 BRA `(.L_x_1) ;  /* 0x0000000400288947 */ /* 0x000fea0003800000 */
[C---:B------:R-:W-:Y:S01]  /*01d0*/  LOP3.LUT R10, R5.reuse, 0xfffffffc, RZ, 0xc0, !PT ;  /* 0xfffffffc050a7812 */ /* 0x040fe200078ec0ff */
[----:B------:R-:W-:Y:S01]  /*01e0*/  IMAD.MOV.U32 R33, RZ, RZ, 0x1 ;  /* 0x00000001ff217424 */ /* 0x000fe200078e00ff */
[----:B------:R-:W-:-:S03]  /*01f0*/  IADD3 R0, PT, PT, R5, -0x1, RZ ;  /* 0xffffffff05007810 */ /* 0x000fc60007ffe0ff */
[----:B------:R-:W-:-:S05]  /*0200*/  IMAD.MOV R10, RZ, RZ, -R10 ;  /* 0x000000ffff0a7224 */ /* 0x000fca00078e0a0a */
[----:B------:R-:W-:-:S13]  /*0210*/  ISETP.GE.AND P0, PT, R10, RZ, PT ;  /* 0x000000ff0a00720c */ /* 0x000fda0003f06270 */
[----:B------:R-:W-:Y:S05]  /*0220*/  @P0 BRA `(.L_x_2) ;  /* 0x0000000000e40947 */ /* 0x000fea0003800000 */
[----:B------:R-:W-:Y:S01]  /*0230*/  IMAD.MOV R11, RZ, RZ, -R10 ;  /* 0x000000ffff0b7224 */ /* 0x000fe200078e0a0a */
[----:B------:R-:W-:-:S04]  /*0240*/  PLOP3.LUT P0, PT, PT, PT, PT, 0x80, 0x8 ;  /* 0x000000000008781c */ /* 0x000fc80003f0f070 */
[----:B------:R-:W-:-:S13]  /*0250*/  ISETP.GT.AND P2, PT, R11, 0xc, PT ;  /* 0x0000000c0b00780c */ /* 0x000fda0003f44270 */
[----:B------:R-:W-:Y:S05]  /*0260*/  @!P2 BRA `(.L_x_3) ;  /* 0x000000000080a947 */ /* 0x000fea0003800000 */
[----:B------:R-:W-:-:S13]  /*0270*/  PLOP3.LUT P0, PT, PT, PT, PT, 0x8, 0x80 ;  /* 0x000000000080781c */ /* 0x000fda0003f0e170 */
.L_x_4:
[C---:B------:R-:W-:Y:S02]  /*0280*/  IMAD R33, R0.reuse, R33, R33 ;  /* 0x0000002100217224 */ /* 0x040fe400078e0221 */
[C---:B------:R-:W-:Y:S02]  /*0290*/  VIADD R12, R0.reuse, 0xffffffff ;  /* 0xffffffff000c7836 */ /* 0x040fe40000000000 */
[----:B------:R-:W-:Y:S02]  /*02a0*/  IMAD R33, R33, R0, RZ ;  /* 0x0000000021217224 */ /* 0x000fe400078e02ff */
[C---:B------:R-:W-:Y:S02]  /*02b0*/  VIADD R11, R0.reuse, 0xfffffffe ;  /* 0xfffffffe000b7836 */ /* 0x040fe40000000000 */
[----:B------:R-:W-:Y:S01]  /*02c0*/  IMAD R12, R33, R12, RZ ;  /* 0x0000000c210c7224 */ /* 0x000fe200078e02ff */
[C---:B------:R-:W-:Y:S01]  /*02d0*/  IADD3 R33, PT, PT, R0.reuse, -0xe, RZ ;  /* 0xfffffff200217810 */ /* 0x040fe20007ffe0ff */
[----:B------:R-:W-:-:S02]  /*02e0*/  VIADD R14, R0, 0xfffffffc ;  /* 0xfffffffc000e7836 */ /* 0x000fc40000000000 */
[----:B------:R-:W-:Y:S02]  /*02f0*/  IMAD R11, R11, R12, RZ ;  /* 0x0000000c0b0b7224 */ /* 0x000fe400078e02ff */
[C---:B------:R-:W-:Y:S02]  /*0300*/  VIADD R13, R0.reuse, 0xfffffffb ;  /* 0xfffffffb000d7836 */ /* 0x040fe40000000000 */
[----:B------:R-:W-:Y:S02]  /*0310*/  IMAD R11, R11, R14, R11 ;  /* 0x0000000e0b0b7224 */ /* 0x000fe400078e020b */
[----:B------:R-:W-:Y:S02]  /*0320*/  VIADD R12, R0, 0xfffffff8 ;  /* 0xfffffff8000c7836 */ /* 0x000fe40000000000 */
[----:B------:R-:W-:Y:S01]  /*0330*/  IMAD R14, R14, R11, RZ ;  /* 0x0000000b0e0e7224 */ /* 0x000fe200078e02ff */
[----:B------:R-:W-:Y:S01]  /*0340*/  IADD3 R11, PT, PT, R0, -0x6, RZ ;  /* 0xfffffffa000b7810 */ /* 0x000fe20007ffe0ff */
[----:B------:R-:W-:-:S02]  /*0350*/  VIADD R10, R10, 0x10 ;  /* 0x000000100a0a7836 */ /* 0x000fc40000000000 */
[----:B------:R-:W-:Y:S02]  /*0360*/  IMAD R14, R14, R13, RZ ;  /* 0x0000000d0e0e7224 */ /* 0x000fe400078e02ff */
[----:B------:R-:W-:Y:S01]  /*0370*/  VIADD R13, R0, 0xfffffff7 ;  /* 0xfffffff7000d7836 */ /* 0x000fe20000000000 */
[----:B------:R-:W-:Y:S01]  /*0380*/  ISETP.GE.AND P2, PT, R10, -0xc, PT ;  /* 0xfffffff40a00780c */ /* 0x000fe20003f46270 */
[----:B------:R-:W-:Y:S02]  /*0390*/  IMAD R11, R11, R14, RZ ;  /* 0x0000000e0b0b7224 */ /* 0x000fe400078e02ff */
[----:B------:R-:W-:Y:S02]  /*03a0*/  VIADD R14, R0, 0xfffffff4 ;  /* 0xfffffff4000e7836 */ /* 0x000fe40000000000 */
[----:B------:R-:W-:-:S04]  /*03b0*/  IMAD R11, R11, R12, R11 ;  /* 0x0000000c0b0b7224 */ /* 0x000fc800078e020b */
[----:B------:R-:W-:Y:S02]  /*03c0*/  IMAD R12, R12, R11, RZ ;  /* 0x0000000b0c0c7224 */ /* 0x000fe400078e02ff */
[----:B------:R-:W-:Y:S02]  /*03d0*/  VIADD R11, R0, 0xfffffff6 ;  /* 0xfffffff6000b7836 */ /* 0x000fe40000000000 */
[----:B------:R-:W-:-:S04]  /*03e0*/  IMAD R12, R12, R13, RZ ;  /* 0x0000000d0c0c7224 */ /* 0x000fc800078e02ff */
[----:B------:R-:W-:Y:S02]  /*03f0*/  IMAD R11, R11, R12, RZ ;  /* 0x0000000c0b0b7224 */ /* 0x000fe400078e02ff */
[C---:B------:R-:W-:Y:S02]  /*0400*/  VIADD R12, R0.reuse, 0xfffffff3 ;  /* 0xfffffff3000c7836 */ /* 0x040fe40000000000 */
[----:B------:R-:W-:Y:S02]  /*0410*/  IMAD R11, R11, R14, R11 ;  /* 0x0000000e0b0b7224 */ /* 0x000fe400078e020b */
[----:B------:R-:W-:Y:S02]  /*0420*/  VIADD R0, R0, 0xfffffff0 ;  /* 0xfffffff000007836 */ /* 0x000fe40000000000 */
[----:B------:R-:W-:-:S04]  /*0430*/  IMAD R11, R14, R11, RZ ;  /* 0x0000000b0e0b7224 */ /* 0x000fc800078e02ff */
[----:B------:R-:W-:-:S04]  /*0440*/  IMAD R12, R11, R12, RZ ;  /* 0x0000000c0b0c7224 */ /* 0x000fc800078e02ff */
[----:B------:R-:W-:Y:S01]  /*0450*/  IMAD R33, R33, R12, RZ ;  /* 0x0000000c21217224 */ /* 0x000fe200078e02ff */
[----:B------:R-:W-:Y:S06]  /*0460*/  @!P2 BRA `(.L_x_4) ;  /* 0xfffffffc0084a947 */ /* 0x000fec000383ffff */
.L_x_3:
[----:B------:R-:W-:-:S05]  /*0470*/  IMAD.MOV R11, RZ, RZ, -R10 ;  /* 0x000000ffff0b7224 */ /* 0x000fca00078e0a0a */
[----:B------:R-:W-:-:S13]  /*0480*/  ISETP.GT.AND P2, PT, R11, 0x4, PT ;  /* 0x000000040b00780c */ /* 0x000fda0003f44270 */
[----:B------:R-:W-:Y:S05]  /*0490*/  @!P2 BRA `(.L_x_5) ;  /* 0x000000000040a947 */ /* 0x000fea0003800000 */
[----:B------:R-:W-:Y:S01]  /*04a0*/  IMAD R33, R33, R0, R33 ;  /* 0x0000000021217224 */ /* 0x000fe200078e0221 */
[----:B------:R-:W-:Y:S01]  /*04b0*/  PLOP3.LUT P0, PT, PT, PT, PT, 0x8, 0x80 ;  /* 0x000000000080781c */ /* 0x000fe20003f0e170 */
[C---:B------:R-:W-:Y:S02]  /*04c0*/  VIADD R12, R0.reuse, 0xffffffff ;  /* 0xffffffff000c7836 */ /* 0x040fe40000000000 */
[C---:B------:R-:W-:Y:S02]  /*04d0*/  IMAD R33, R0.reuse, R33, RZ ;  /* 0x0000002100217224 */ /* 0x040fe400078e02ff */
[C---:B------:R-:W-:Y:S02]  /*04e0*/  VIADD R11, R0.reuse, 0xfffffffe ;  /* 0xfffffffe000b7836 */ /* 0x040fe40000000000 */
[----:B------:R-:W-:Y:S01]  /*04f0*/  IMAD R12, R33, R12, RZ ;  /* 0x0000000c210c7224 */ /* 0x000fe200078e02ff */
[C---:B------:R-:W-:Y:S01]  /*0500*/  IADD3 R33, PT, PT, R0.reuse, -0x6, RZ ;  /* 0xfffffffa00217810 */ /* 0x040fe20007ffe0ff */
[----:B------:R-:W-:-:S02]  /*0510*/  VIADD R14, R0, 0xfffffffc ;  /* 0xfffffffc000e7836 */ /* 0x000fc40000000000 */
[----:B------:R-:W-:Y:S02]  /*0520*/  IMAD R11, R11, R12, RZ ;  /* 0x0000000c0b0b7224 */ /* 0x000fe400078e02ff */
[----:B------:R-:W-:Y:S02]  /*0530*/  VIADD R12, R0, 0xfffffffb ;  /* 0xfffffffb000c7836 */ /* 0x000fe40000000000 */
[----:B------:R-:W-:Y:S02]  /*0540*/  IMAD R11, R11, R14, R11 ;  /* 0x0000000e0b0b7224 */ /* 0x000fe400078e020b */
[----:B------:R-:W-:Y:S02]  /*0550*/  VIADD R10, R10, 0x8 ;  /* 0x000000080a0a7836 */ /* 0x000fe40000000000 */
[----:B------:R-:W-:Y:S02]  /*0560*/  IMAD R11, R14, R11, RZ ;  /* 0x0000000b0e0b7224 */ /* 0x000fe400078e02ff */
[----:B------:R-:W-:-:S02]  /*0570*/  VIADD R0, R0, 0xfffffff8 ;  /* 0xfffffff800007836 */ /* 0x000fc40000000000 */
[----:B------:R-:W-:-:S04]  /*0580*/  IMAD R12, R11, R12, RZ ;  /* 0x0000000c0b0c7224 */ /* 0x000fc800078e02ff */
[----:B------:R-:W-:-:S07]  /*0590*/  IMAD R33, R33, R12, RZ ;  /* 0x0000000c21217224 */ /* 0x000fce00078e02ff */
.L_x_5:
[----:B------:R-:W-:-:S13]  /*05a0*/  ISETP.NE.OR P0, PT, R10, RZ, P0 ;  /* 0x000000ff0a00720c */ /* 0x000fda0000705670 */
[----:B------:R-:W-:Y:S05]  /*05b0*/  @!P0 BRA `(.L_x_6) ;  /* 0x0000000000288947 */ /* 0x000fea0003800000 */
.L_x_2:
[----:B------:R-:W-:Y:S02]  /*05c0*/  VIADD R10, R10, 0x4 ;  /* 0x000000040a0a7836 */ /* 0x000fe40000000000 */
[C---:B------:R-:W-:Y:S02]  /*05d0*/  IMAD R33, R0.reuse, R33, R33 ;  /* 0x0000002100217224 */ /* 0x040fe400078e0221 */
[----:B------:R-:W-:Y:S01]  /*05e0*/  VIADD R12, R0, 0xffffffff ;  /* 0xffffffff000c7836 */ /* 0x000fe20000000000 */
[----:B------:R-:W-:Y:S01]  /*05f0*/  ISETP.NE.AND P0, PT, R10, RZ, PT ;  /* 0x000000ff0a00720c */ /* 0x000fe20003f05270 */
[----:B------:R-:W-:Y:S02]  /*0600*/  IMAD R11, R33, R0, RZ ;  /* 0x00000000210b7224 */ /* 0x000fe400078e02ff */
[----:B------:R-:W-:Y:S02]  /*0610*/  VIADD R33, R0, 0xfffffffe ;  /* 0xfffffffe00217836 */ /* 0x000fe40000000000 */
[----:B------:R-:W-:-:S02]  /*0620*/  IMAD R12, R11, R12, RZ ;  /* 0x0000000c0b0c7224 */ /* 0x000fc400078e02ff */
[----:B------:R-:W-:Y:S02]  /*0630*/  VIADD R0, R0, 0xfffffffc ;  /* 0xfffffffc00007836 */ /* 0x000fe40000000000 */
[----:B------:R-:W-:-:S04]  /*0640*/  IMAD R33, R33, R12, RZ ;  /* 0x0000000c21217224 */ /* 0x000fc800078e02ff */
[----:B------:R-:W-:Y:S05]  /*0650*/  @P0 BRA `(.L_x_2) ;  /* 0xfffffffc00d80947 */ /* 0x000fea000383ffff */
.L_x_6:
[----:B------:R-:W-:-:S07]  /*0660*/  IADD3 R0, PT, PT, R0, 0x1, RZ ;  /* 0x0000000100007810 */ /* 0x000fce0007ffe0ff */
.L_x_1:
[----:B------:R-:W2:Y:S01]  /*0670*/  I2F.F64.U32 R10, R5 ;  /* 0x00000005000a7312 */ /* 0x000ea20000201800 */
[----:B------:R-:W-:Y:S02]  /*0680*/  ISETP.NE.AND P2, PT, R15, RZ, PT ;  /* 0x000000ff0f00720c */ /* 0x000fe40003f45270 */
[----:B------:R-:W-:Y:S02]  /*0690*/  FSETP.NEU.AND P3, PT, R4, RZ, PT ;  /* 0x000000ff0400720b */ /* 0x000fe40003f6d000 */
[----:B--2---:R-:W-:-:S04]  /*06a0*/  SHF.R.U32.HI R12, RZ, 0x14, R11 ;  /* 0x00000014ff0c7819 */ /* 0x004fc8000001160b */
[----:B------:R-:W-:-:S05]  /*06b0*/  LOP3.LUT R12, R12, 0x7ff, RZ, 0xc0, !PT ;  /* 0x000007ff0c0c7812 */ /* 0x000fca00078ec0ff */
[----:B------:R-:W-:Y:S01]  /*06c0*/  VIADD R35, R12, 0xfffffc0c ;  /* 0xfffffc0c0c237836 */ /* 0x000fe20000000000 */
[----:B-1----:R-:W-:-:S04]  /*06d0*/  DADD R12, -RZ, |R6| ;  /* 0x00000000ff0c7229 */ /* 0x002fc80000000506 */
[CC--:B------:R-:W-:Y:S02]  /*06e0*/  SHF.L.U32 R34, R10.reuse, R35.reuse, RZ ;  /* 0x000000230a227219 */ /* 0x0c0fe400000006ff */
[----:B------:R-:W-:Y:S02]  /*06f0*/  SHF.L.U64.HI R35, R10, R35, R11 ;  /* 0x000000230a237219 */ /* 0x000fe4000001020b */
[----:B------:R-:W-:-:S04]  /*0700*/  ISETP.NE.U32.AND P0, PT, R34, RZ, PT ;  /* 0x000000ff2200720c */ /* 0x000fc80003f05070 */
[----:B------:R-:W-:Y:S01]  /*0710*/  ISETP.NE.AND.EX P0, PT, R35, -0x80000000, PT, P0 ;  /* 0x800000002300780c */ /* 0x000fe20003f05300 */
[----:B------:R-:W-:-:S12]  /*0720*/  @!P2 BRA `(.L_x_7) ;  /* 0x000000000020a947 */ /* 0x000fd80003800000 */
[----:B------:R-:W-:Y:S01]  /*0730*/  ISETP.NE.AND P2, PT, R15, 0x1, PT ;  /* 0x000000010f00780c */ /* 0x000fe20003f45270 */
[----:B------:R-:W-:-:S12]  /*0740*/  IMAD R33, R33, R0, RZ ;  /* 0x0000000021217224 */ /* 0x000fd800078e02ff */
[----:B------:R-:W-:Y:S05]  /*0750*/  @!P2 BRA `(.L_x_7) ;  /* 0x000000000014a947 */ /* 0x000fea0003800000 */
[----:B------:R-:W-:Y:S01]  /*0760*/  ISETP.NE.AND P2, PT, R15, 0x2, PT ;  /* 0x000000020f00780c */ /* 0x000fe20003f45270 */
[----:B------:R-:W-:-:S04]  /*0770*/  VIADD R14, R0, 0xffffffff ;  /* 0xffffffff000e7836 */ /* 0x000fc80000000000 */
[----:B------:R-:W-:-:S08]  /*0780*/  IMAD R33, R33, R14, RZ ;  /* 0x0000000e21217224 */ /* 0x000fd000078e02ff */
[----:B------:R-:W-:-:S04]  /*0790*/  @P2 VIADD R0, R0, 0xfffffffe ;  /* 0xfffffffe00002836 */ /* 0x000fc80000000000 */
[----:B------:R-:W-:-:S07]  /*07a0*/  @P2 IMAD R33, R33, R0, RZ ;  /* 0x0000000021212224 */ /* 0x000fce00078e02ff */
.L_x_7:
[----:B------:R-:W-:Y:S01]  /*07b0*/  BSSY.RECONVERGENT B0, `(.L_x_8) ;  /* 0x0000003000007945 */ /* 0x000fe20003800200 */
[----:B------:R-:W-:-:S07]  /*07c0*/  MOV R0, 0x7e0 ;  /* 0x000007e000007802 */ /* 0x000fce0000000f00 */
[----:B0-----:R-:W-:Y:S05]  /*07d0*/  CALL.REL.NOINC `($_Z3addiPfS_$__internal_accurate_pow) ;  /* 0x0000000800787944 */ /* 0x001fea0003c00000 */
[----:B------:R-:W-:Y:S05]  /*07e0*/  BSYNC.RECONVERGENT B0 ;  /* 0x0000000000007941 */ /* 0x000fea0003800200 */
.L_x_8:
[----:B------:R-:W-:Y:S01]  /*07f0*/  I2FP.F32.U32 R12, R33 ;  /* 0x00000021000c7245 */ /* 0x000fe20000201000 */
[----:B------:R-:W-:Y:S01]  /*0800*/  IMAD.MOV.U32 R18, RZ, RZ, 0x1 ;  /* 0x00000001ff127424 */ /* 0x000fe200078e00ff */
[----:B------:R-:W-:Y:S01]  /*0810*/  DADD R14, R6, R10 ;  /* 0x00000000060e7229 */ /* 0x000fe2000000000a */
[----:B------:R-:W-:Y:S01]  /*0820*/  ISETP.GE.OR P4, PT, R11, RZ, P3 ;  /* 0x000000ff0b00720c */ /* 0x000fe20001f86670 */
[----:B------:R-:W-:Y:S01]  /*0830*/  DADD R16, -RZ, -R20 ;  /* 0x00000000ff107229 */ /* 0x000fe20000000914 */
[----:B------:R-:W-:Y:S01]  /*0840*/  @!P3 ISETP.NE.U32.AND P2, PT, R34, RZ, PT ;  /* 0x000000ff2200b20c */ /* 0x000fe20003f45070 */
[----:B------:R-:W0:Y:S01]  /*0850*/  F2F.F64.F32 R12, R12 ;  /* 0x0000000c000c7310 */ /* 0x000e220000201800 */
[----:B------:R-:W-:Y:S01]  /*0860*/  ISETP.LT.AND P0, PT, R7, RZ, !P0 ;  /* 0x000000ff0700720c */ /* 0x000fe20004701270 */
[----:B------:R-:W-:Y:S01]  /*0870*/  BSSY.RECONVERGENT B0, `(.L_x_9) ;  /* 0x000001f000007945 */ /* 0x000fe20003800200 */
[----:B------:R-:W-:-:S03]  /*0880*/  @!P3 ISETP.NE.AND.EX P2, PT, R35, -0x80000000, PT, P2 ;  /* 0x800000002300b80c */ /* 0x000fc60003f45320 */
[----:B------:R-:W-:Y:S02]  /*0890*/  LOP3.LUT R14, R15, 0x7ff00000, RZ, 0xc0, !PT ;  /* 0x7ff000000f0e7812 */ /* 0x000fe400078ec0ff */
[----:B------:R-:W-:Y:S02]  /*08a0*/  @!P3 SEL R0, R7, RZ, !P2 ;  /* 0x000000ff0700b207 */ /* 0x000fe40005000000 */
[----:B------:R-:W-:Y:S02]  /*08b0*/  ISETP.NE.AND P5, PT, R14, 0x7ff00000, PT ;  /* 0x7ff000000e00780c */ /* 0x000fe40003fa5270 */
[----:B------:R-:W-:Y:S02]  /*08c0*/  @!P4 LOP3.LUT R0, R0, 0x7ff00000, RZ, 0xfc, !PT ;  /* 0x7ff000000000c812 */ /* 0x000fe400078efcff */
[----:B------:R-:W-:Y:S01]  /*08d0*/  FSEL R20, R16, R20, P0 ;  /* 0x0000001410147208 */ /* 0x000fe20000000000 */
[----:B0-----:R-:W0:Y:S01]  /*08e0*/  MUFU.RCP64H R19, R13 ;  /* 0x0000000d00137308 */ /* 0x001e220000001800 */
[----:B------:R-:W-:Y:S01]  /*08f0*/  FSEL R21, R17, R21, P0 ;  /* 0x0000001511157208 */ /* 0x000fe20000000000 */
[----:B------:R-:W-:Y:S01]  /*0900*/  @!P3 IMAD.MOV.U32 R20, RZ, RZ, RZ ;  /* 0x000000ffff14b224 */ /* 0x000fe200078e00ff */
[----:B------:R-:W-:Y:S01]  /*0910*/  FSETP.NEU.AND P2, PT, R4, 1, PT ;  /* 0x3f8000000400780b */ /* 0x000fe20003f4d000 */
[----:B------:R-:W-:Y:S01]  /*0920*/  @!P3 IMAD.MOV.U32 R21, RZ, RZ, R0 ;  /* 0x000000ffff15b224 */ /* 0x000fe200078e0000 */
[----:B0-----:R-:W-:-:S08]  /*0930*/  DFMA R22, -R12, R18, 1 ;  /* 0x3ff000000c16742b */ /* 0x001fd00000000112 */
[----:B------:R-:W-:-:S08]  /*0940*/  DFMA R22, R22, R22, R22 ;  /* 0x000000161616722b */ /* 0x000fd00000000016 */
[----:B------:R-:W-:-:S08]  /*0950*/  DFMA R18, R18, R22, R18 ;  /* 0x000000161212722b */ /* 0x000fd00000000012 */
[----:B------:R-:W-:Y:S01]  /*0960*/  DFMA R14, -R12, R18, 1 ;  /* 0x3ff000000c0e742b */ /* 0x000fe20000000112 */
[----:B------:R-:W-:Y:S10]  /*0970*/  @P5 BRA `(.L_x_10) ;  /* 0x0000000000385947 */ /* 0x000ff40003800000 */
[----:B------:R-:W-:-:S13]  /*0980*/  FSETP.NAN.AND P3, PT, R4, R4, PT ;  /* 0x000000040400720b */ /* 0x000fda0003f68000 */
[----:B------:R-:W-:Y:S01]  /*0990*/  @P3 DADD R20, R6, R10 ;  /* 0x0000000006143229 */ /* 0x000fe2000000000a */
[----:B------:R-:W-:Y:S10]  /*09a0*/  @P3 BRA `(.L_x_10) ;  /* 0x00000000002c3947 */ /* 0x000ff40003800000 */
[----:B------:R-:W-:Y:S01]  /*09b0*/  DSETP.NEU.AND P3, PT, |R6|, +INF , PT ;  /* 0x7ff000000600742a */ /* 0x000fe20003f6d200 */
[----:B------:R-:W-:-:S13]  /*09c0*/  PLOP3.LUT P4, PT, PT, PT, PT, 0x8, 0x80 ;  /* 0x000000000080781c */ /* 0x000fda0003f8e170 */
[----:B------:R-:W-:Y:S01]  /*09d0*/  @!P3 PLOP3.LUT P4, PT, P0, PT, PT, 0x80, 0x8 ;  /* 0x000000000008b81c */ /* 0x000fe2000078f070 */
[----:B------:R-:W-:Y:S01]  /*09e0*/  @!P3 IMAD.MOV.U32 R20, RZ, RZ, RZ ;  /* 0x000000ffff14b224 */ /* 0x000fe200078e00ff */
[C---:B------:R-:W-:Y:S02]  /*09f0*/  @!P3 ISETP.GE.AND P0, PT, R11.reuse, RZ, PT ;  /* 0x000000ff0b00b20c */ /* 0x040fe40003f06270 */
[----:B------:R-:W-:Y:S02]  /*0a00*/  @!P3 LOP3.LUT R10, R11, 0x7fffffff, RZ, 0xc0, !PT ;  /* 0x7fffffff0b0ab812 */ /* 0x000fe400078ec0ff */
[----:B------:R-:W-:Y:S02]  /*0a10*/  @!P3 SEL R0, RZ, 0x7ff00000, !P0 ;  /* 0x7ff00000ff00b807 */ /* 0x000fe40004000000 */
[----:B------:R-:W-:Y:S02]  /*0a20*/  @!P3 ISETP.NE.AND P0, PT, R10, 0x3fe00000, PT ;  /* 0x3fe000000a00b80c */ /* 0x000fe40003f05270 */
[----:B------:R-:W-:-:S04]  /*0a30*/  @!P3 IADD3 R11, PT, PT, R0, -0x80000000, RZ ;  /* 0x80000000000bb810 */ /* 0x000fc80007ffe0ff */
[----:B------:R-:W-:-:S05]  /*0a40*/  @P4 SEL R0, R11, R0, P0 ;  /* 0x000000000b004207 */ /* 0x000fca0000000000 */
[----:B------:R-:W-:-:S07]  /*0a50*/  @!P3 IMAD.MOV.U32 R21, RZ, RZ, R0 ;  /* 0x000000ffff15b224 */ /* 0x000fce00078e0000 */
.L_x_10:
[----:B------:R-:W-:Y:S05]  /*0a60*/  BSYNC.RECONVERGENT B0 ;  /* 0x0000000000007941 */ /* 0x000fea0003800200 */
.L_x_9:
[----:B------:R-:W-:Y:S01]  /*0a70*/  DFMA R10, R18, R14, R18 ;  /* 0x0000000e120a722b */ /* 0x000fe20000000012 */
[----:B------:R-:W-:Y:S01]  /*0a80*/  BSSY.RECONVERGENT B0, `(.L_x_11) ;  /* 0x000000e000007945 */ /* 0x000fe20003800200 */
[----:B------:R-:W-:Y:S02]  /*0a90*/  FSEL R14, R20, RZ, P2 ;  /* 0x000000ff140e7208 */ /* 0x000fe40001000000 */
[----:B------:R-:W-:-:S04]  /*0aa0*/  FSEL R15, R21, 1.875, P2 ;  /* 0x3ff00000150f7808 */ /* 0x000fc80001000000 */
[----:B------:R-:W-:Y:S02]  /*0ab0*/  FSETP.GEU.AND P2, PT, |R15|, 6.5827683646048100446e-37, PT ;  /* 0x036000000f00780b */ /* 0x000fe40003f4e200 */
[----:B------:R-:W-:-:S08]  /*0ac0*/  DMUL R16, R10, R14 ;  /* 0x0000000e0a107228 */ /* 0x000fd00000000000 */
[----:B------:R-:W-:-:S08]  /*0ad0*/  DFMA R18, -R12, R16, R14 ;  /* 0x000000100c12722b */ /* 0x000fd0000000010e */
[----:B------:R-:W-:-:S10]  /*0ae0*/  DFMA R10, R10, R18, R16 ;  /* 0x000000120a0a722b */ /* 0x000fd40000000010 */
[----:B------:R-:W-:-:S05]  /*0af0*/  FFMA R0, RZ, R13, R11 ;  /* 0x0000000dff007223 */ /* 0x000fca000000000b */
[----:B------:R-:W-:-:S13]  /*0b00*/  FSETP.GT.AND P0, PT, |R0|, 1.469367938527859385e-39, PT ;  /* 0x001000000000780b */ /* 0x000fda0003f04200 */
[----:B------:R-:W-:Y:S05]  /*0b10*/  @P0 BRA P2, `(.L_x_12) ;  /* 0x0000000000100947 */ /* 0x000fea0001000000 */
[----:B------:R-:W-:-:S07]  /*0b20*/  MOV R0, 0xb40 ;  /* 0x00000b4000007802 */ /* 0x000fce0000000f00 */
[----:B------:R-:W-:Y:S05]  /*0b30*/  CALL.REL.NOINC `($__internal_0_$__cuda_sm20_div_rn_f64_full) ;  /* 0x0000000000307944 */ /* 0x000fea0003c00000 */
[----:B------:R-:W-:Y:S02]  /*0b40*/  IMAD.MOV.U32 R10, RZ, RZ, R18 ;  /* 0x000000ffff0a7224 */ /* 0x000fe400078e0012 */
[----:B------:R-:W-:-:S07]  /*0b50*/  IMAD.MOV.U32 R11, RZ, RZ, R19 ;  /* 0x000000ffff0b7224 */ /* 0x000fce00078e0013 */
.L_x_12:
[----:B------:R-:W-:Y:S05]  /*0b60*/  BSYNC.RECONVERGENT B0 ;  /* 0x0000000000007941 */ /* 0x000fea0003800200 */
.L_x_11:
[----:B------:R-:W0:Y:S02]  /*0b70*/  F2F.F64.F32 R32, R32 ;  /* 0x0000002000207310 */ /* 0x000e240000201800 */
[----:B0-----:R-:W-:-:S10]  /*0b80*/  DADD R10, R32, R10 ;  /* 0x00000000200a7229 */ /* 0x001fd4000000000a */
[----:B------:R2:W3:Y:S02]  /*0b90*/  F2F.F32.F64 R11, R10 ;  /* 0x0000000a000b7310 */ /* 0x0004e40000301000 */
.L_x_0:
[----:B------:R-:W-:-:S05]  /*0ba0*/  VIADD R5, R5, 0x1 ;  /* 0x0000000105057836 */ /* 0x000fca0000000000 */
[----:B------:R-:W-:-:S13]  /*0bb0*/  ISETP.NE.AND P0, PT, R5, 0x14, PT ;  /* 0x000000140500780c */ /* 0x000fda0003f05270 */
[----:B------:R-:W-:Y:S05]  /*0bc0*/  @P0 BRA `(.L_x_13) ;  /* 0xfffffff4005c0947 */ /* 0x000fea000383ffff */
[----:B---3--:R3:W-:Y:S01]  /*0bd0*/  STG.E desc[UR6][R8.64], R11 ;  /* 0x0000000b08007986 */ /* 0x0087e2000c101906 */
[----:B------:R-:W-:Y:S05]  /*0be0*/  @!P1 BRA `(.L_x_14) ;  /* 0xfffffff400309947 */ /* 0x000fea000383ffff */
[----:B------:R-:W-:Y:S05]  /*0bf0*/  EXIT ;  /* 0x000000000000794d */ /* 0x000fea0003800000 */
        .weak           $__internal_0_$__cuda_sm20_div_rn_f64_full
        .type           $__internal_0_$__cuda_sm20_div_rn_f64_full,@function
        .size           $__internal_0_$__cuda_sm20_div_rn_f64_full,($_Z3addiPfS_$__internal_accurate_pow - $__internal_0_$__cuda_sm20_div_rn_f64_full)
$__internal_0_$__cuda_sm20_div_rn_f64_full:
[C---:B------:R-:W-:Y:S01]  /*0c00*/  FSETP.GEU.AND P0, PT, |R13|.reuse, 1.469367938527859385e-39, PT ;  /* 0x001000000d00780b */ /* 0x040fe20003f0e200 */
[----:B------:R-:W-:Y:S01]  /*0c10*/  BSSY.RECONVERGENT B1, `(.L_x_15) ;  /* 0x0000057000017945 */ /* 0x000fe20003800200 */
[----:B------:R-:W-:Y:S02]  /*0c20*/  LOP3.LUT R10, R13, 0x800fffff, RZ, 0xc0, !PT ;  /* 0x800fffff0d0a7812 */ /* 0x000fe400078ec0ff */
[C---:B------:R-:W-:Y:S02]  /*0c30*/  FSETP.GEU.AND P3, PT, |R15|.reuse, 1.469367938527859385e-39, PT ;  /* 0x001000000f00780b */ /* 0x040fe40003f6e200 */
[----:B------:R-:W-:Y:S01]  /*0c40*/  LOP3.LUT R11, R10, 0x3ff00000, RZ, 0xfc, !PT ;  /* 0x3ff000000a0b7812 */ /* 0x000fe200078efcff */
[----:B------:R-:W-:Y:S01]  /*0c50*/  IMAD.MOV.U32 R10, RZ, RZ, R12 ;  /* 0x000000ffff0a7224 */ /* 0x000fe200078e000c */
[----:B------:R-:W-:Y:S02]  /*0c60*/  MOV R16, 0x1 ;  /* 0x0000000100107802 */ /* 0x000fe40000000f00 */
[----:B------:R-:W-:-:S02]  /*0c70*/  LOP3.LUT R18, R15, 0x7ff00000, RZ, 0xc0, !PT ;  /* 0x7ff000000f127812 */ /* 0x000fc400078ec0ff */
[----:B------:R-:W-:Y:S01]  /*0c80*/  LOP3.LUT R25, R13, 0x7ff00000, RZ, 0xc0, !PT ;  /* 0x7ff000000d197812 */ /* 0x000fe200078ec0ff */
[----:B------:R-:W-:-:S03]  /*0c90*/  @!P0 DMUL R10, R12, 8.98846567431157953865e+307 ;  /* 0x7fe000000c0a8828 */ /* 0x000fc60000000000 */
[C---:B------:R-:W-:Y:S02]  /*0ca0*/  ISETP.GE.U32.AND P2, PT, R18.reuse, R25, PT ;  /* 0x000000191200720c */ /* 0x040fe40003f46070 */
[----:B------:R-:W-:Y:S01]  /*0cb0*/  @!P3 LOP3.LUT R19, R13, 0x7ff00000, RZ, 0xc0, !PT ;  /* 0x7ff000000d13b812 */ /* 0x000fe200078ec0ff */
[----:B------:R-:W0:Y:S03]  /*0cc0*/  MUFU.RCP64H R17, R11 ;  /* 0x0000000b00117308 */ /* 0x000e260000001800 */
[----:B------:R-:W-:Y:S01]  /*0cd0*/  @!P3 ISETP.GE.U32.AND P4, PT, R18, R19, PT ;  /* 0x000000131200b20c */ /* 0x000fe20003f86070 */
[----:B------:R-:W-:-:S05]  /*0ce0*/  IMAD.MOV.U32 R19, RZ, RZ, 0x1ca00000 ;  /* 0x1ca00000ff137424 */ /* 0x000fca00078e00ff */
[----:B------:R-:W-:-:S04]  /*0cf0*/  @!P3 SEL R23, R19, 0x63400000, !P4 ;  /* 0x634000001317b807 */ /* 0x000fc80006000000 */
[----:B------:R-:W-:Y:S01]  /*0d00*/  @!P3 LOP3.LUT R26, R23, 0x80000000, R15, 0xf8, !PT ;  /* 0x80000000171ab812 */ /* 0x000fe200078ef80f */
[----:B0-----:R-:W-:-:S03]  /*0d10*/  DFMA R20, R16, -R10, 1 ;  /* 0x3ff000001014742b */ /* 0x001fc6000000080a */
[----:B------:R-:W-:Y:S01]  /*0d20*/  @!P3 LOP3.LUT R27, R26, 0x100000, RZ, 0xfc, !PT ;  /* 0x001000001a1bb812 */ /* 0x000fe200078efcff */
[----:B------:R-:W-:-:S04]  /*0d30*/  @!P3 IMAD.MOV.U32 R26, RZ, RZ, RZ ;  /* 0x000000ffff1ab224 */ /* 0x000fc800078e00ff */
[----:B------:R-:W-:-:S08]  /*0d40*/  DFMA R20, R20, R20, R20 ;  /* 0x000000141414722b */ /* 0x000fd00000000014 */
[----:B------:R-:W-:Y:S01]  /*0d50*/  DFMA R20, R16, R20, R16 ;  /* 0x000000141014722b */ /* 0x000fe20000000010 */
[----:B------:R-:W-:Y:S01]  /*0d60*/  SEL R17, R19, 0x63400000, !P2 ;  /* 0x6340000013117807 */ /* 0x000fe20005000000 */
[----:B------:R-:W-:-:S03]  /*0d70*/  IMAD.MOV.U32 R16, RZ, RZ, R14 ;  /* 0x000000ffff107224 */ /* 0x000fc600078e000e */
[----:B------:R-:W-:-:S03]  /*0d80*/  LOP3.LUT R17, R17, 0x800fffff, R15, 0xf8, !PT ;  /* 0x800fffff11117812 */ /* 0x000fc600078ef80f */
[----:B------:R-:W-:-:S03]  /*0d90*/  DFMA R22, R20, -R10, 1 ;  /* 0x3ff000001416742b */ /* 0x000fc6000000080a */
[----:B------:R-:W-:Y:S01]  /*0da0*/  @!P3 DFMA R16, R16, 2, -R26 ;  /* 0x400000001010b82b */ /* 0x000fe2000000081a */
[----:B------:R-:W-:-:S04]  /*0db0*/  IMAD.MOV.U32 R27, RZ, RZ, R18 ;  /* 0x000000ffff1b7224 */ /* 0x000fc800078e0012 */
[----:B------:R-:W-:Y:S01]  /*0dc0*/  DFMA R20, R20, R22, R20 ;  /* 0x000000161414722b */ /* 0x000fe20000000014 */
[----:B------:R-:W-:Y:S01]  /*0dd0*/  IMAD.MOV.U32 R26, RZ, RZ, R25 ;  /* 0x000000ffff1a7224 */ /* 0x000fe200078e0019 */
[----:B------:R-:W-:-:S03]  /*0de0*/  @!P0 LOP3.LUT R26, R11, 0x7ff00000, RZ, 0xc0, !PT ;  /* 0x7ff000000b1a8812 */ /* 0x000fc600078ec0ff */
[----:B------:R-:W-:Y:S02]  /*0df0*/  @!P3 LOP3.LUT R27, R17, 0x7ff00000, RZ, 0xc0, !PT ;  /* 0x7ff00000111bb812 */ /* 0x000fe400078ec0ff */
[----:B------:R-:W-:Y:S01]  /*0e00*/  IADD3 R29, PT, PT, R26, -0x1, RZ ;  /* 0xffffffff1a1d7810 */ /* 0x000fe20007ffe0ff */
[----:B------:R-:W-:Y:S02]  /*0e10*/  DMUL R22, R20, R16 ;  /* 0x0000001014167228 */ /* 0x000fe40000000000 */
[----:B------:R-:W-:-:S05]  /*0e20*/  VIADD R28, R27, 0xffffffff ;  /* 0xffffffff1b1c7836 */ /* 0x000fca0000000000 */
[----:B------:R-:W-:Y:S01]  /*0e30*/  ISETP.GT.U32.AND P0, PT, R28, 0x7feffffe, PT ;  /* 0x7feffffe1c00780c */ /* 0x000fe20003f04070 */
[----:B------:R-:W-:-:S03]  /*0e40*/  DFMA R24, R22, -R10, R16 ;  /* 0x8000000a1618722b */ /* 0x000fc60000000010 */
[----:B------:R-:W-:-:S05]  /*0e50*/  ISETP.GT.U32.OR P0, PT, R29, 0x7feffffe, P0 ;  /* 0x7feffffe1d00780c */ /* 0x000fca0000704470 */
[----:B------:R-:W-:-:S08]  /*0e60*/  DFMA R20, R20, R24, R22 ;  /* 0x000000181414722b */ /* 0x000fd00000000016 */
[----:B------:R-:W-:Y:S05]  /*0e70*/  @P0 BRA `(.L_x_16) ;  /* 0x00000000006c0947 */ /* 0x000fea0003800000 */
[----:B------:R-:W-:-:S04]  /*0e80*/  LOP3.LUT R15, R13, 0x7ff00000, RZ, 0xc0, !PT ;  /* 0x7ff000000d0f7812 */ /* 0x000fc800078ec0ff */
[CC--:B------:R-:W-:Y:S02]  /*0e90*/  VIADDMNMX R14, R18.reuse, -R15.reuse, 0xb9600000, !PT ;  /* 0xb9600000120e7446 */ /* 0x0c0fe4000780090f */
[----:B------:R-:W-:Y:S02]  /*0ea0*/  ISETP.GE.U32.AND P0, PT, R18, R15, PT ;  /* 0x0000000f1200720c */ /* 0x000fe40003f06070 */
[----:B------:R-:W-:Y:S02]  /*0eb0*/  VIMNMX R14, PT, PT, R14, 0x46a00000, PT ;  /* 0x46a000000e0e7848 */ /* 0x000fe40003fe0100 */
[----:B------:R-:W-:-:S05]  /*0ec0*/  SEL R19, R19, 0x63400000, !P0 ;  /* 0x6340000013137807 */ /* 0x000fca0004000000 */
[----:B------:R-:W-:Y:S02]  /*0ed0*/  IMAD.IADD R22, R14, 0x1, -R19 ;  /* 0x000000010e167824 */ /* 0x000fe400078e0a13 */
[----:B------:R-:W-:Y:S02]  /*0ee0*/  IMAD.MOV.U32 R14, RZ, RZ, RZ ;  /* 0x000000ffff0e7224 */ /* 0x000fe400078e00ff */
[----:B------:R-:W-:-:S06]  /*0ef0*/  VIADD R15, R22, 0x7fe00000 ;  /* 0x7fe00000160f7836 */ /* 0x000fcc0000000000 */
[----:B------:R-:W-:-:S10]  /*0f00*/  DMUL R18, R20, R14 ;  /* 0x0000000e14127228 */ /* 0x000fd40000000000 */
[----:B------:R-:W-:-:S13]  /*0f10*/  FSETP.GTU.AND P0, PT, |R19|, 1.469367938527859385e-39, PT ;  /* 0x001000001300780b */ /* 0x000fda0003f0c200 */
[----:B------:R-:W-:Y:S05]  /*0f20*/  @P0 BRA `(.L_x_17) ;  /* 0x0000000000940947 */ /* 0x000fea0003800000 */
[----:B------:R-:W-:Y:S01]  /*0f30*/  DFMA R10, R20, -R10, R16 ;  /* 0x8000000a140a722b */ /* 0x000fe20000000010 */
[----:B------:R-:W-:-:S09]  /*0f40*/  IMAD.MOV.U32 R14, RZ, RZ, RZ ;  /* 0x000000ffff0e7224 */ /* 0x000fd200078e00ff */
[C---:B------:R-:W-:Y:S02]  /*0f50*/  FSETP.NEU.AND P0, PT, R11.reuse, RZ, PT ;  /* 0x000000ff0b00720b */ /* 0x040fe40003f0d000 */
[----:B------:R-:W-:-:S04]  /*0f60*/  LOP3.LUT R13, R11, 0x80000000, R13, 0x48, !PT ;  /* 0x800000000b0d7812 */ /* 0x000fc800078e480d */
[----:B------:R-:W-:-:S07]  /*0f70*/  LOP3.LUT R15, R13, R15, RZ, 0xfc, !PT ;  /* 0x0000000f0d0f7212 */ /* 0x000fce00078efcff */
[----:B------:R-:W-:Y:S05]  /*0f80*/  @!P0 BRA `(.L_x_17) ;  /* 0x00000000007c8947 */ /* 0x000fea0003800000 */
[----:B------:R-:W-:Y:S01]  /*0f90*/  IMAD.MOV R11, RZ, RZ, -R22 ;  /* 0x000000ffff0b7224 */ /* 0x000fe200078e0a16 */
[----:B------:R-:W-:Y:S01]  /*0fa0*/  DMUL.RP R14, R20, R14 ;  /* 0x0000000e140e7228 */ /* 0x000fe20000008000 */
[----:B------:R-:W-:-:S06]  /*0fb0*/  IMAD.MOV.U32 R10, RZ, RZ, RZ ;  /* 0x000000ffff0a7224 */ /* 0x000fcc00078e00ff */
[----:B------:R-:W-:-:S03]  /*0fc0*/  DFMA R10, R18, -R10, R20 ;  /* 0x8000000a120a722b */ /* 0x000fc60000000014 */
[----:B------:R-:W-:-:S03]  /*0fd0*/  LOP3.LUT R13, R15, R13, RZ, 0x3c, !PT ;  /* 0x0000000d0f0d7212 */ /* 0x000fc600078e3cff */
[----:B------:R-:W-:-:S04]  /*0fe0*/  IADD3 R10, PT, PT, -R22, -0x43300000, RZ ;  /* 0xbcd00000160a7810 */ /* 0x000fc80007ffe1ff */
[----:B------:R-:W-:-:S04]  /*0ff0*/  FSETP.NEU.AND P0, PT, |R11|, R10, PT ;  /* 0x0000000a0b00720b */ /* 0x000fc80003f0d200 */
[----:B------:R-:W-:Y:S02]  /*1000*/  FSEL R18, R14, R18, !P0 ;  /* 0x000000120e127208 */ /* 0x000fe40004000000 */
[----:B------:R-:W-:Y:S01]  /*1010*/  FSEL R19, R13, R19, !P0 ;  /* 0x000000130d137208 */ /* 0x000fe20004000000 */
[----:B------:R-:W-:Y:S06]  /*1020*/  BRA `(.L_x_17) ;  /* 0x0000000000547947 */ /* 0x000fec0003800000 */
.L_x_16:
[----:B------:R-:W-:-:S14]  /*1030*/  DSETP.NAN.AND P0, PT, R14, R14, PT ;  /* 0x0000000e0e00722a */ /* 0x000fdc0003f08000 */
[----:B------:R-:W-:Y:S05]  /*1040*/  @P0 BRA `(.L_x_18) ;  /* 0x0000000000440947 */ /* 0x000fea0003800000 */
[----:B------:R-:W-:-:S14]  /*1050*/  DSETP.NAN.AND P0, PT, R12, R12, PT ;  /* 0x0000000c0c00722a */ /* 0x000fdc0003f08000 */
[----:B------:R-:W-:Y:S05]  /*1060*/  @P0 BRA `(.L_x_19) ;  /* 0x0000000000300947 */ /* 0x000fea0003800000 */
[----:B------:R-:W-:Y:S01]  /*1070*/  ISETP.NE.AND P0, PT, R27, R26, PT ;  /* 0x0000001a1b00720c */ /* 0x000fe20003f05270 */
[----:B------:R-:W-:Y:S01]  /*1080*/  IMAD.MOV.U32 R19, RZ, RZ, -0x80000 ;  /* 0xfff80000ff137424 */ /* 0x000fe200078e00ff */
[----:B------:R-:W-:-:S11]  /*1090*/  MOV R18, 0x0 ;  /* 0x0000000000127802 */ /* 0x000fd60000000f00 */
[----:B------:R-:W-:Y:S05]  /*10a0*/  @!P0 BRA `(.L_x_17) ;  /* 0x0000000000348947 */ /* 0x000fea0003800000 */
[----:B------:R-:W-:Y:S02]  /*10b0*/  ISETP.NE.AND P0, PT, R27, 0x7ff00000, PT ;  /* 0x7ff000001b00780c */ /* 0x000fe40003f05270 */
[----:B------:R-:W-:Y:S02]  /*10c0*/  LOP3.LUT R19, R15, 0x80000000, R13, 0x48, !PT ;  /* 0x800000000f137812 */ /* 0x000fe400078e480d */
[----:B------:R-:W-:-:S13]  /*10d0*/  ISETP.EQ.OR P0, PT, R26, RZ, !P0 ;  /* 0x000000ff1a00720c */ /* 0x000fda0004702670 */
[----:B------:R-:W-:Y:S01]  /*10e0*/  @P0 LOP3.LUT R10, R19, 0x7ff00000, RZ, 0xfc, !PT ;  /* 0x7ff00000130a0812 */ /* 0x000fe200078efcff */
[----:B------:R-:W-:Y:S02]  /*10f0*/  @!P0 IMAD.MOV.U32 R18, RZ, RZ, RZ ;  /* 0x000000ffff128224 */ /* 0x000fe400078e00ff */
[----:B------:R-:W-:Y:S02]  /*1100*/  @P0 IMAD.MOV.U32 R18, RZ, RZ, RZ ;  /* 0x000000ffff120224 */ /* 0x000fe400078e00ff */
[----:B------:R-:W-:Y:S01]  /*1110*/  @P0 IMAD.MOV.U32 R19, RZ, RZ, R10 ;  /* 0x000000ffff130224 */ /* 0x000fe200078e000a */
[----:B------:R-:W-:Y:S06]  /*1120*/  BRA `(.L_x_17) ;  /* 0x0000000000147947 */ /* 0x000fec0003800000 */
.L_x_19:
[----:B------:R-:W-:Y:S01]  /*1130*/  LOP3.LUT R19, R13, 0x80000, RZ, 0xfc, !PT ;  /* 0x000800000d137812 */ /* 0x000fe200078efcff */
[----:B------:R-:W-:Y:S01]  /*1140*/  IMAD.MOV.U32 R18, RZ, RZ, R12 ;  /* 0x000000ffff127224 */ /* 0x000fe200078e000c */
[----:B------:R-:W-:Y:S06]  /*1150*/  BRA `(.L_x_17) ;  /* 0x0000000000087947 */ /* 0x000fec0003800000 */
.L_x_18:
[----:B------:R-:W-:Y:S01]  /*1160*/  LOP3.LUT R19, R15, 0x80000, RZ, 0xfc, !PT ;  /* 0x000800000f137812 */ /* 0x000fe200078efcff */
[----:B------:R-:W-:-:S07]  /*1170*/  IMAD.MOV.U32 R18, RZ, RZ, R14 ;  /* 0x000000ffff127224 */ /* 0x000fce00078e000e */
.L_x_17:
[----:B------:R-:W-:Y:S05]  /*1180*/  BSYNC.RECONVERGENT B1 ;  /* 0x0000000000017941 */ /* 0x000fea0003800200 */
.L_x_15:
[----:B------:R-:W-:Y:S01]  /*1190*/  MOV R10, R0 ;  /* 0x00000000000a7202 */ /* 0x000fe20000000f00 */
[----:B------:R-:W-:-:S04]  /*11a0*/  IMAD.MOV.U32 R11, RZ, RZ, 0x0 ;  /* 0x00000000ff0b7424 */ /* 0x000fc800078e00ff */
[----:B------:R-:W-:Y:S05]  /*11b0*/  RET.REL.NODEC R10 `(_Z3addiPfS_) ;  /* 0xffffffec0a907950 */ /* 0x000fea0003c3ffff */
        .type           $_Z3addiPfS_$__internal_accurate_pow,@function
        .size           $_Z3addiPfS_$__internal_accurate_pow,(.L_x_23 - $_Z3addiPfS_$__internal_accurate_pow)
$_Z3addiPfS_$__internal_accurate_pow:
[----:B------:R-:W-:Y:S01]  /*11c0*/  ISETP.GT.U32.AND P2, PT, R13, 0xfffff, PT ;  /* 0x000fffff0d00780c */ /* 0x000fe20003f44070 */
[----:B------:R-:W-:Y:S01]  /*11d0*/  IMAD.MOV.U32 R16, RZ, RZ, R13 ;  /* 0x000000ffff107224 */ /* 0x000fe200078e000d */
[----:B------:R-:W-:Y:S01]  /*11e0*/  UMOV UR4, 0x7d2cafe2 ;  /* 0x7d2cafe200047882 */ /* 0x000fe20000000000 */
[----:B------:R-:W-:Y:S01]  /*11f0*/  IMAD.MOV.U32 R22, RZ, RZ, RZ ;  /* 0x000000ffff167224 */ /* 0x000fe200078e00ff */
[----:B------:R-:W-:Y:S01]  /*1200*/  UMOV UR5, 0x3eb0f5ff ;  /* 0x3eb0f5ff00057882 */ /* 0x000fe20000000000 */
[----:B------:R-:W-:Y:S01]  /*1210*/  IMAD.MOV.U32 R20, RZ, RZ, 0x41ad3b5a ;  /* 0x41ad3b5aff147424 */ /* 0x000fe200078e00ff */
[----:B------:R-:W-:Y:S01]  /*1220*/  UMOV UR8, 0x3b39803f ;  /* 0x3b39803f00087882 */ /* 0x000fe20000000000 */
[----:B------:R-:W-:Y:S01]  /*1230*/  IMAD.MOV.U32 R21, RZ, RZ, 0x3ed0f5d2 ;  /* 0x3ed0f5d2ff157424 */ /* 0x000fe200078e00ff */
[----:B------:R-:W-:-:S05]  /*1240*/  UMOV UR9, 0x3c7abc9e ;  /* 0x3c7abc9e00097882 */ /* 0x000fca0000000000 */
[----:B------:R-:W-:-:S10]  /*1250*/  @!P2 DMUL R14, R12, 1.80143985094819840000e+16 ;  /* 0x435000000c0ea828 */ /* 0x000fd40000000000 */
[----:B------:R-:W-:Y:S02]  /*1260*/  @!P2 IMAD.MOV.U32 R16, RZ, RZ, R15 ;  /* 0x000000ffff10a224 */ /* 0x000fe400078e000f */
[----:B------:R-:W-:-:S03]  /*1270*/  @!P2 IMAD.MOV.U32 R12, RZ, RZ, R14 ;  /* 0x000000ffff0ca224 */ /* 0x000fc600078e000e */
[----:B------:R-:W-:Y:S01]  /*1280*/  LOP3.LUT R16, R16, 0x800fffff, RZ, 0xc0, !PT ;  /* 0x800fffff10107812 */ /* 0x000fe200078ec0ff */
[----:B------:R-:W-:Y:S01]  /*1290*/  IMAD.MOV.U32 R18, RZ, RZ, R12 ;  /* 0x000000ffff127224 */ /* 0x000fe200078e000c */
[----:B------:R-:W-:Y:S02]  /*12a0*/  SHF.R.U32.HI R12, RZ, 0x14, R13 ;  /* 0x00000014ff0c7819 */ /* 0x000fe4000001160d */
[----:B------:R-:W-:Y:S02]  /*12b0*/  LOP3.LUT R19, R16, 0x3ff00000, RZ, 0xfc, !PT ;  /* 0x3ff0000010137812 */ /* 0x000fe400078efcff */
[----:B------:R-:W-:Y:S01]  /*12c0*/  @!P2 LEA.HI R12, R15, 0xffffffca, RZ, 0xc ;  /* 0xffffffca0f0ca811 */ /* 0x000fe200078f60ff */
[----:B------:R-:W-:Y:S01]  /*12d0*/  IMAD.MOV.U32 R15, RZ, RZ, 0x43300000 ;  /* 0x43300000ff0f7424 */ /* 0x000fe200078e00ff */
[----:B------:R-:W-:-:S03]  /*12e0*/  ISETP.GE.U32.AND P4, PT, R19, 0x3ff6a09f, PT ;  /* 0x3ff6a09f1300780c */ /* 0x000fc60003f86070 */
[----:B------:R-:W-:-:S10]  /*12f0*/  VIADD R14, R12, 0xfffffc01 ;  /* 0xfffffc010c0e7836 */ /* 0x000fd40000000000 */
[----:B------:R-:W-:Y:S01]  /*1300*/  @P4 IADD3 R17, PT, PT, R19, -0x100000, RZ ;  /* 0xfff0000013114810 */ /* 0x000fe20007ffe0ff */
[----:B------:R-:W-:-:S04]  /*1310*/  @P4 VIADD R14, R12, 0xfffffc02 ;  /* 0xfffffc020c0e4836 */ /* 0x000fc80000000000 */
[----:B------:R-:W-:Y:S01]  /*1320*/  @P4 IMAD.MOV.U32 R19, RZ, RZ, R17 ;  /* 0x000000ffff134224 */ /* 0x000fe200078e0011 */
[----:B------:R-:W-:-:S05]  /*1330*/  LOP3.LUT R14, R14, 0x80000000, RZ, 0x3c, !PT ;  /* 0x800000000e0e7812 */ /* 0x000fca00078e3cff */
[C---:B------:R-:W-:Y:S02]  /*1340*/  DADD R24, R18.reuse, 1 ;  /* 0x3ff0000012187429 */ /* 0x040fe40000000000 */
[----:B------:R-:W-:-:S04]  /*1350*/  DADD R18, R18, -1 ;  /* 0xbff0000012127429 */ /* 0x000fc80000000000 */
[----:B------:R-:W0:Y:S02]  /*1360*/  MUFU.RCP64H R23, R25 ;  /* 0x0000001900177308 */ /* 0x000e240000001800 */
[----:B0-----:R-:W-:-:S08]  /*1370*/  DFMA R16, -R24, R22, 1 ;  /* 0x3ff000001810742b */ /* 0x001fd00000000116 */
[----:B------:R-:W-:-:S08]  /*1380*/  DFMA R16, R16, R16, R16 ;  /* 0x000000101010722b */ /* 0x000fd00000000010 */
[----:B------:R-:W-:-:S08]  /*1390*/  DFMA R22, R22, R16, R22 ;  /* 0x000000101616722b */ /* 0x000fd00000000016 */
[----:B------:R-:W-:-:S08]  /*13a0*/  DMUL R16, R18, R22 ;  /* 0x0000001612107228 */ /* 0x000fd00000000000 */
[----:B------:R-:W-:-:S08]  /*13b0*/  DFMA R16, R18, R22, R16 ;  /* 0x000000161210722b */ /* 0x000fd00000000010 */
[----:B------:R-:W-:-:S08]  /*13c0*/  DMUL R26, R16, R16 ;  /* 0x00000010101a7228 */ /* 0x000fd00000000000 */
[----:B------:R-:W-:Y:S01]  /*13d0*/  DFMA R20, R26, UR4, R20 ;  /* 0x000000041a147c2b */ /* 0x000fe20008000014 */
[----:B------:R-:W-:Y:S01]  /*13e0*/  UMOV UR4, 0x75488a3f ;  /* 0x75488a3f00047882 */ /* 0x000fe20000000000 */
[----:B------:R-:W-:-:S06]  /*13f0*/  UMOV UR5, 0x3ef3b20a ;  /* 0x3ef3b20a00057882 */ /* 0x000fcc0000000000 */
[----:B------:R-:W-:Y:S01]  /*1400*/  DFMA R24, R26, R20, UR4 ;  /* 0x000000041a187e2b */ /* 0x000fe20008000014 */
[----:B------:R-:W-:Y:S01]  /*1410*/  UMOV UR4, 0xe4faecd5 ;  /* 0xe4faecd500047882 */ /* 0x000fe20000000000 */
[----:B------:R-:W-:Y:S01]  /*1420*/  UMOV UR5, 0x3f1745cd ;  /* 0x3f1745cd00057882 */ /* 0x000fe20000000000 */
[----:B------:R-:W-:-:S05]  /*1430*/  DADD R20, R18, -R16 ;  /* 0x0000000012147229 */ /* 0x000fca0000000810 */
[----:B------:R-:W-:Y:S01]  /*1440*/  DFMA R24, R26, R24, UR4 ;  /* 0x000000041a187e2b */ /* 0x000fe20008000018 */
[----:B------:R-:W-:Y:S01]  /*1450*/  UMOV UR4, 0x258a578b ;  /* 0x258a578b00047882 */ /* 0x000fe20000000000 */
[----:B------:R-:W-:Y:S01]  /*1460*/  UMOV UR5, 0x3f3c71c7 ;  /* 0x3f3c71c700057882 */ /* 0x000fe20000000000 */
[----:B------:R-:W-:-:S05]  /*1470*/  DADD R20, R20, R20 ;  /* 0x0000000014147229 */ /* 0x000fca0000000014 */
[----:B------:R-:W-:Y:S01]  /*1480*/  DFMA R24, R26, R24, UR4 ;  /* 0x000000041a187e2b */ /* 0x000fe20008000018 */
[----:B------:R-:W-:Y:S01]  /*1490*/  UMOV UR4, 0x9242b910 ;  /* 0x9242b91000047882 */ /* 0x000fe20000000000 */
[----:B------:R-:W-:Y:S01]  /*14a0*/  UMOV UR5, 0x3f624924 ;  /* 0x3f62492400057882 */ /* 0x000fe20000000000 */
[----:B------:R-:W-:-:S05]  /*14b0*/  DFMA R20, R18, -R16, R20 ;  /* 0x800000101214722b */ /* 0x000fca0000000014 */
[----:B------:R-:W-:Y:S01]  /*14c0*/  DFMA R24, R26, R24, UR4 ;  /* 0x000000041a187e2b */ /* 0x000fe20008000018 */
[----:B------:R-:W-:Y:S01]  /*14d0*/  UMOV UR4, 0x99999dfb ;  /* 0x99999dfb00047882 */ /* 0x000fe20000000000 */
[----:B------:R-:W-:Y:S01]  /*14e0*/  UMOV UR5, 0x3f899999 ;  /* 0x3f89999900057882 */ /* 0x000fe20000000000 */
[----:B------:R-:W-:Y:S02]  /*14f0*/  DMUL R20, R22, R20 ;  /* 0x0000001416147228 */ /* 0x000fe40000000000 */
[----:B------:R-:W-:-:S03]  /*1500*/  DMUL R22, R16, R16 ;  /* 0x0000001010167228 */ /* 0x000fc60000000000 */
[----:B------:R-:W-:Y:S01]  /*1510*/  DFMA R24, R26, R24, UR4 ;  /* 0x000000041a187e2b */ /* 0x000fe20008000018 */
[----:B------:R-:W-:Y:S01]  /*1520*/  UMOV UR4, 0x55555555 ;  /* 0x5555555500047882 */ /* 0x000fe20000000000 */
[----:B------:R-:W-:-:S06]  /*1530*/  UMOV UR5, 0x3fb55555 ;  /* 0x3fb5555500057882 */ /* 0x000fcc0000000000 */
[----:B------:R-:W-:-:S08]  /*1540*/  DFMA R18, R26, R24, UR4 ;  /* 0x000000041a127e2b */ /* 0x000fd00008000018 */
[----:B------:R-:W-:Y:S01]  /*1550*/  DADD R28, -R18, UR4 ;  /* 0x00000004121c7e29 */ /* 0x000fe20008000100 */
[----:B------:R-:W-:Y:S01]  /*1560*/  UMOV UR4, 0xb9e7b0 ;  /* 0x00b9e7b000047882 */ /* 0x000fe20000000000 */
[----:B------:R-:W-:-:S06]  /*1570*/  UMOV UR5, 0x3c46a4cb ;  /* 0x3c46a4cb00057882 */ /* 0x000fcc0000000000 */
[----:B------:R-:W-:Y:S02]  /*1580*/  DFMA R28, R26, R24, R28 ;  /* 0x000000181a1c722b */ /* 0x000fe4000000001c */
[----:B------:R-:W-:Y:S01]  /*1590*/  DFMA R26, R16, R16, -R22 ;  /* 0x00000010101a722b */ /* 0x000fe20000000816 */
[----:B------:R-:W-:Y:S01]  /*15a0*/  VIADD R25, R21, 0x100000 ;  /* 0x0010000015197836 */ /* 0x000fe20000000000 */
[----:B------:R-:W-:-:S04]  /*15b0*/  MOV R24, R20 ;  /* 0x0000001400187202 */ /* 0x000fc80000000f00 */
[----:B------:R-:W-:Y:S01]  /*15c0*/  DADD R28, R28, -UR4 ;  /* 0x800000041c1c7e29 */ /* 0x000fe20008000000 */
[----:B------:R-:W-:Y:S01]  /*15d0*/  UMOV UR4, 0x80000000 ;  /* 0x8000000000047882 */ /* 0x000fe20000000000 */
[C---:B------:R-:W-:Y:S01]  /*15e0*/  DFMA R24, R16.reuse, R24, R26 ;  /* 0x000000181018722b */ /* 0x040fe2000000001a */
[----:B------:R-:W-:Y:S01]  /*15f0*/  UMOV UR5, 0x43300000 ;  /* 0x4330000000057882 */ /* 0x000fe20000000000 */
[----:B------:R-:W-:Y:S02]  /*1600*/  DMUL R26, R16, R22 ;  /* 0x00000016101a7228 */ /* 0x000fe40000000000 */
[----:B------:R-:W-:Y:S01]  /*1610*/  DADD R14, R14, -UR4 ;  /* 0x800000040e0e7e29 */ /* 0x000fe20008000000 */
[----:B------:R-:W-:Y:S01]  /*1620*/  UMOV UR4, 0xfefa39ef ;  /* 0xfefa39ef00047882 */ /* 0x000fe20000000000 */
[----:B------:R-:W-:-:S04]  /*1630*/  UMOV UR5, 0x3fe62e42 ;  /* 0x3fe62e4200057882 */ /* 0x000fc80000000000 */
[----:B------:R-:W-:-:S08]  /*1640*/  DFMA R30, R16, R22, -R26 ;  /* 0x00000016101e722b */ /* 0x000fd0000000081a */
[----:B------:R-:W-:Y:S02]  /*1650*/  DFMA R30, R20, R22, R30 ;  /* 0x00000016141e722b */ /* 0x000fe4000000001e */
[----:B------:R-:W-:-:S06]  /*1660*/  DADD R22, R18, R28 ;  /* 0x0000000012167229 */ /* 0x000fcc000000001c */
[----:B------:R-:W-:Y:S02]  /*1670*/  DFMA R24, R16, R24, R30 ;  /* 0x000000181018722b */ /* 0x000fe4000000001e */
[----:B------:R-:W-:Y:S02]  /*1680*/  DADD R30, R18, -R22 ;  /* 0x00000000121e7229 */ /* 0x000fe40000000816 */
[----:B------:R-:W-:-:S06]  /*1690*/  DMUL R18, R22, R26 ;  /* 0x0000001a16127228 */ /* 0x000fcc0000000000 */
[----:B------:R-:W-:Y:S02]  /*16a0*/  DADD R30, R28, R30 ;  /* 0x000000001c1e7229 */ /* 0x000fe4000000001e */
[----:B------:R-:W-:-:S08]  /*16b0*/  DFMA R28, R22, R26, -R18 ;  /* 0x0000001a161c722b */ /* 0x000fd00000000812 */
[----:B------:R-:W-:-:S08]  /*16c0*/  DFMA R24, R22, R24, R28 ;  /* 0x000000181618722b */ /* 0x000fd0000000001c */
[----:B------:R-:W-:-:S08]  /*16d0*/  DFMA R30, R30, R26, R24 ;  /* 0x0000001a1e1e722b */ /* 0x000fd00000000018 */
[----:B------:R-:W-:-:S08]  /*16e0*/  DADD R24, R18, R30 ;  /* 0x0000000012187229 */ /* 0x000fd0000000001e */
[--C-:B------:R-:W-:Y:S02]  /*16f0*/  DADD R22, R16, R24.reuse ;  /* 0x0000000010167229 */ /* 0x100fe40000000018 */
[----:B------:R-:W-:-:S06]  /*1700*/  DADD R18, R18, -R24 ;  /* 0x0000000012127229 */ /* 0x000fcc0000000818 */
[----:B------:R-:W-:Y:S02]  /*1710*/  DADD R16, R16, -R22 ;  /* 0x0000000010107229 */ /* 0x000fe40000000816 */
[----:B------:R-:W-:-:S06]  /*1720*/  DADD R18, R30, R18 ;  /* 0x000000001e127229 */ /* 0x000fcc0000000012 */
[----:B------:R-:W-:-:S08]  /*1730*/  DADD R16, R24, R16 ;  /* 0x0000000018107229 */ /* 0x000fd00000000010 */
[----:B------:R-:W-:-:S08]  /*1740*/  DADD R16, R18, R16 ;  /* 0x0000000012107229 */ /* 0x000fd00000000010 */
[----:B------:R-:W-:-:S08]  /*1750*/  DADD R20, R20, R16 ;  /* 0x0000000014147229 */ /* 0x000fd00000000010 */
[----:B------:R-:W-:-:S08]  /*1760*/  DADD R16, R22, R20 ;  /* 0x0000000016107229 */ /* 0x000fd00000000014 */
[--C-:B------:R-:W-:Y:S02]  /*1770*/  DFMA R12, R14, UR4, R16.reuse ;  /* 0x000000040e0c7c2b */ /* 0x100fe40008000010 */
[----:B------:R-:W-:-:S06]  /*1780*/  DADD R22, R22, -R16 ;  /* 0x0000000016167229 */ /* 0x000fcc0000000810 */
[----:B------:R-:W-:Y:S02]  /*1790*/  DFMA R18, R14, -UR4, R12 ;  /* 0x800000040e127c2b */ /* 0x000fe4000800000c */
[----:B------:R-:W-:-:S06]  /*17a0*/  DADD R22, R20, R22 ;  /* 0x0000000014167229 */ /* 0x000fcc0000000016 */
[----:B------:R-:W-:-:S08]  /*17b0*/  DADD R18, -R16, R18 ;  /* 0x0000000010127229 */ /* 0x000fd00000000112 */
[----:B------:R-:W-:-:S08]  /*17c0*/  DADD R18, R22, -R18 ;  /* 0x0000000016127229 */ /* 0x000fd00000000812 */
[----:B------:R-:W-:Y:S01]  /*17d0*/  DFMA R18, R14, UR8, R18 ;  /* 0x000000080e127c2b */ /* 0x000fe20008000012 */
[C---:B------:R-:W-:Y:S01]  /*17e0*/  IMAD.SHL.U32 R14, R11.reuse, 0x2, RZ ;  /* 0x000000020b0e7824 */ /* 0x040fe200078e00ff */
[----:B------:R-:W-:-:S04]  /*17f0*/  LOP3.LUT R15, R11, 0xff0fffff, RZ, 0xc0, !PT ;  /* 0xff0fffff0b0f7812 */ /* 0x000fc800078ec0ff */
[----:B------:R-:W-:Y:S02]  /*1800*/  ISETP.GT.U32.AND P2, PT, R14, -0x2000001, PT ;  /* 0xfdffffff0e00780c */ /* 0x000fe40003f44070 */
[----:B------:R-:W-:Y:S01]  /*1810*/  DADD R16, R12, R18 ;  /* 0x000000000c107229 */ /* 0x000fe20000000012 */
[----:B------:R-:W-:Y:S01]  /*1820*/  IMAD.MOV.U32 R14, RZ, RZ, R10 ;  /* 0x000000ffff0e7224 */ /* 0x000fe200078e000a */
[----:B------:R-:W-:-:S06]  /*1830*/  SEL R15, R15, R11, P2 ;  /* 0x0000000b0f0f7207 */ /* 0x000fcc0001000000 */
[----:B------:R-:W-:Y:S02]  /*1840*/  DADD R20, R12, -R16 ;  /* 0x000000000c147229 */ /* 0x000fe40000000810 */
[----:B------:R-:W-:-:S06]  /*1850*/  DMUL R12, R16, R14 ;  /* 0x0000000e100c7228 */ /* 0x000fcc0000000000 */
[----:B------:R-:W-:Y:S02]  /*1860*/  DADD R20, R18, R20 ;  /* 0x0000000012147229 */ /* 0x000fe40000000014 */
[----:B------:R-:W-:-:S08]  /*1870*/  DFMA R16, R16, R14, -R12 ;  /* 0x0000000e1010722b */ /* 0x000fd0000000080c */
[----:B------:R-:W-:Y:S01]  /*1880*/  DFMA R20, R20, R14, R16 ;  /* 0x0000000e1414722b */ /* 0x000fe20000000010 */
[----:B------:R-:W-:Y:S01]  /*1890*/  MOV R14, 0x652b82fe ;  /* 0x652b82fe000e7802 */ /* 0x000fe20000000f00 */
[----:B------:R-:W-:-:S06]  /*18a0*/  IMAD.MOV.U32 R15, RZ, RZ, 0x3ff71547 ;  /* 0x3ff71547ff0f7424 */ /* 0x000fcc00078e00ff */
[----:B------:R-:W-:-:S08]  /*18b0*/  DADD R16, R12, R20 ;  /* 0x000000000c107229 */ /* 0x000fd00000000014 */
[----:B------:R-:W-:Y:S02]  /*18c0*/  DFMA R14, R16, R14, 6.75539944105574400000e+15 ;  /* 0x43380000100e742b */ /* 0x000fe4000000000e */
[----:B------:R-:W-:Y:S01]  /*18d0*/  FSETP.GEU.AND P2, PT, |R17|, 4.1917929649353027344, PT ;  /* 0x4086232b1100780b */ /* 0x000fe20003f4e200 */
[----:B------:R-:W-:-:S05]  /*18e0*/  DADD R12, R12, -R16 ;  /* 0x000000000c0c7229 */ /* 0x000fca0000000810 */
[----:B------:R-:W-:-:S03]  /*18f0*/  DADD R18, R14, -6.75539944105574400000e+15 ;  /* 0xc33800000e127429 */ /* 0x000fc60000000000 */
[----:B------:R-:W-:-:S05]  /*1900*/  DADD R20, R20, R12 ;  /* 0x0000000014147229 */ /* 0x000fca000000000c */
[----:B------:R-:W-:Y:S01]  /*1910*/  DFMA R22, R18, -UR4, R16 ;  /* 0x8000000412167c2b */ /* 0x000fe20008000010 */
[----:B------:R-:W-:Y:S01]  /*1920*/  UMOV UR4, 0x3b39803f ;  /* 0x3b39803f00047882 */ /* 0x000fe20000000000 */
[----:B------:R-:W-:-:S06]  /*1930*/  UMOV UR5, 0x3c7abc9e ;  /* 0x3c7abc9e00057882 */ /* 0x000fcc0000000000 */
[----:B------:R-:W-:Y:S01]  /*1940*/  DFMA R18, R18, -UR4, R22 ;  /* 0x8000000412127c2b */ /* 0x000fe20008000016 */
[----:B------:R-:W-:Y:S01]  /*1950*/  UMOV UR4, 0x69ce2bdf ;  /* 0x69ce2bdf00047882 */ /* 0x000fe20000000000 */
[----:B------:R-:W-:Y:S01]  /*1960*/  IMAD.MOV.U32 R22, RZ, RZ, -0x35dec16 ;  /* 0xfca213eaff167424 */ /* 0x000fe200078e00ff */
[----:B------:R-:W-:Y:S01]  /*1970*/  UMOV UR5, 0x3e5ade15 ;  /* 0x3e5ade1500057882 */ /* 0x000fe20000000000 */
[----:B------:R-:W-:-:S06]  /*1980*/  IMAD.MOV.U32 R23, RZ, RZ, 0x3e928af3 ;  /* 0x3e928af3ff177424 */ /* 0x000fcc00078e00ff */
[----:B------:R-:W-:Y:S01]  /*1990*/  DFMA R22, R18, UR4, R22 ;  /* 0x0000000412167c2b */ /* 0x000fe20008000016 */
[----:B------:R-:W-:Y:S01]  /*19a0*/  UMOV UR4, 0x62401315 ;  /* 0x6240131500047882 */ /* 0x000fe20000000000 */
[----:B------:R-:W-:-:S06]  /*19b0*/  UMOV UR5, 0x3ec71dee ;  /* 0x3ec71dee00057882 */ /* 0x000fcc0000000000 */
[----:B------:R-:W-:Y:S01]  /*19c0*/  DFMA R22, R18, R22, UR4 ;  /* 0x0000000412167e2b */ /* 0x000fe20008000016 */
        /* <DEDUP_REMOVED lines=20> */
[----:B------:R-:W-:-:S08]  /*1b10*/  DFMA R22, R18, R22, UR4 ;  /* 0x0000000412167e2b */ /* 0x000fd00008000016 */
[----:B------:R-:W-:-:S08]  /*1b20*/  DFMA R22, R18, R22, 1 ;  /* 0x3ff000001216742b */ /* 0x000fd00000000016 */
[----:B------:R-:W-:-:S10]  /*1b30*/  DFMA R18, R18, R22, 1 ;  /* 0x3ff000001212742b */ /* 0x000fd40000000016 */
[----:B------:R-:W-:Y:S02]  /*1b40*/  IMAD R13, R14, 0x100000, R19 ;  /* 0x001000000e0d7824 */ /* 0x000fe400078e0213 */
[----:B------:R-:W-:Y:S01]  /*1b50*/  IMAD.MOV.U32 R12, RZ, RZ, R18 ;  /* 0x000000ffff0c7224 */ /* 0x000fe200078e0012 */
[----:B------:R-:W-:Y:S06]  /*1b60*/  @!P2 BRA `(.L_x_20) ;  /* 0x000000000030a947 */ /* 0x000fec0003800000 */
[----:B------:R-:W-:Y:S01]  /*1b70*/  FSETP.GEU.AND P4, PT, |R17|, 4.2275390625, PT ;  /* 0x408748001100780b */ /* 0x000fe20003f8e200 */
[C---:B------:R-:W-:Y:S02]  /*1b80*/  DADD R22, R16.reuse, +INF ;  /* 0x7ff0000010167429 */ /* 0x040fe40000000000 */
[----:B------:R-:W-:-:S08]  /*1b90*/  DSETP.GEU.AND P2, PT, R16, RZ, PT ;  /* 0x000000ff1000722a */ /* 0x000fd00003f4e000 */
[----:B------:R-:W-:Y:S02]  /*1ba0*/  FSEL R13, R23, RZ, P2 ;  /* 0x000000ff170d7208 */ /* 0x000fe40001000000 */
[----:B------:R-:W-:-:S04]  /*1bb0*/  @!P4 LEA.HI R12, R14, R14, RZ, 0x1 ;  /* 0x0000000e0e0cc211 */ /* 0x000fc800078f08ff */
[----:B------:R-:W-:Y:S02]  /*1bc0*/  @!P4 SHF.R.S32.HI R15, RZ, 0x1, R12 ;  /* 0x00000001ff0fc819 */ /* 0x000fe4000001140c */
[----:B------:R-:W-:Y:S02]  /*1bd0*/  FSEL R12, R22, RZ, P2 ;  /* 0x000000ff160c7208 */ /* 0x000fe40001000000 */
[----:B------:R-:W-:Y:S01]  /*1be0*/  @!P4 IADD3 R14, PT, PT, R14, -R15, RZ ;  /* 0x8000000f0e0ec210 */ /* 0x000fe20007ffe0ff */
[----:B------:R-:W-:-:S03]  /*1bf0*/  @!P4 IMAD R19, R15, 0x100000, R19 ;  /* 0x001000000f13c824 */ /* 0x000fc600078e0213 */
[----:B------:R-:W-:Y:S01]  /*1c00*/  @!P4 LEA R15, R14, 0x3ff00000, 0x14 ;  /* 0x3ff000000e0fc811 */ /* 0x000fe200078ea0ff */
[----:B------:R-:W-:-:S06]  /*1c10*/  @!P4 IMAD.MOV.U32 R14, RZ, RZ, RZ ;  /* 0x000000ffff0ec224 */ /* 0x000fcc00078e00ff */
[----:B------:R-:W-:-:S11]  /*1c20*/  @!P4 DMUL R12, R18, R14 ;  /* 0x0000000e120cc228 */ /* 0x000fd60000000000 */
.L_x_20:
[----:B------:R-:W-:Y:S02]  /*1c30*/  DFMA R20, R20, R12, R12 ;  /* 0x0000000c1414722b */ /* 0x000fe4000000000c */
[----:B------:R-:W-:-:S08]  /*1c40*/  DSETP.NEU.AND P2, PT, |R12|, +INF , PT ;  /* 0x7ff000000c00742a */ /* 0x000fd00003f4d200 */
[----:B------:R-:W-:Y:S01]  /*1c50*/  FSEL R20, R12, R20, !P2 ;  /* 0x000000140c147208 */ /* 0x000fe20005000000 */
[----:B------:R-:W-:Y:S01]  /*1c60*/  IMAD.MOV.U32 R12, RZ, RZ, R0 ;  /* 0x000000ffff0c7224 */ /* 0x000fe200078e0000 */
[----:B------:R-:W-:Y:S01]  /*1c70*/  FSEL R21, R13, R21, !P2 ;  /* 0x000000150d157208 */ /* 0x000fe20005000000 */
[----:B------:R-:W-:-:S04]  /*1c80*/  IMAD.MOV.U32 R13, RZ, RZ, 0x0 ;  /* 0x00000000ff0d7424 */ /* 0x000fc800078e00ff */
[----:B------:R-:W-:Y:S05]  /*1c90*/  RET.REL.NODEC R12 `(_Z3addiPfS_) ;  /* 0xffffffe00cd87950 */ /* 0x000fea0003c3ffff */
.L_x_21:
[----:B------:R-:W-:-:S00]  /*1ca0*/  BRA `(.L_x_21) ;  /* 0xfffffffc00fc7947 */ /* 0x000fc0000383ffff */
[----:B------:R-:W-:-:S00]  /*1cb0*/  NOP ;  /* 0x0000000000007918 */ /* 0x000fc00000000000 */
        /* <DEDUP_REMOVED lines=12> */
.L_x_23:


//--------------------- .nv.shared.reserved.0     --------------------------
	.section	.nv.shared.reserved.0,"aw",@nobits
	.weak		__nv_reservedSMEM_offset_0_alias
	.size		__nv_reservedSMEM_offset_0_alias, 0, 64
	.other		__nv_reservedSMEM_offset_0_alias,@"STO_CUDA_RESERVED_SHARED STV_DEFAULT"
__nv_reservedSMEM_offset_0_alias:
	.zero		0
	.zero		64


//--------------------- .nv.constant0._Z3addiPfS_ --------------------------
	.section	.nv.constant0._Z3addiPfS_,"a",@progbits
	.sectionflags	@""
	.align	4
.nv.constant0._Z3addiPfS_:
	.zero		920


//--------------------- SYMBOLS --------------------------

	.type		.nv.reservedSmem.offset0,@object
	.size		.nv.reservedSmem.offset0,0x4
